//
// Generated by NVIDIA NVVM Compiler
//
// Compiler Build ID: CL-36424714
// Cuda compilation tools, release 13.0, V13.0.88
// Based on NVVM 20.0.0
//

.version 9.0
.target sm_100
.address_size 64

	// .globl	_Z20smoothFirstOrderOnlyPKfPKiS2_Pfib

.visible .entry _Z20smoothFirstOrderOnlyPKfPKiS2_Pfib(
	.param .u64 .ptr .align 1 _Z20smoothFirstOrderOnlyPKfPKiS2_Pfib_param_0,
	.param .u64 .ptr .align 1 _Z20smoothFirstOrderOnlyPKfPKiS2_Pfib_param_1,
	.param .u64 .ptr .align 1 _Z20smoothFirstOrderOnlyPKfPKiS2_Pfib_param_2,
	.param .u64 .ptr .align 1 _Z20smoothFirstOrderOnlyPKfPKiS2_Pfib_param_3,
	.param .u32 _Z20smoothFirstOrderOnlyPKfPKiS2_Pfib_param_4,
	.param .u8 _Z20smoothFirstOrderOnlyPKfPKiS2_Pfib_param_5
)
{
	.reg .pred 	%p<51>;
	.reg .b16 	%rs<2>;
	.reg .b32 	%r<33>;
	.reg .b32 	%f<89>;
	.reg .b64 	%rd<62>;

	ld.param.u64 	%rd5, [_Z20smoothFirstOrderOnlyPKfPKiS2_Pfib_param_0];
	ld.param.u64 	%rd6, [_Z20smoothFirstOrderOnlyPKfPKiS2_Pfib_param_1];
	ld.param.u64 	%rd3, [_Z20smoothFirstOrderOnlyPKfPKiS2_Pfib_param_2];
	ld.param.u64 	%rd4, [_Z20smoothFirstOrderOnlyPKfPKiS2_Pfib_param_3];
	ld.param.u32 	%r15, [_Z20smoothFirstOrderOnlyPKfPKiS2_Pfib_param_4];
	ld.param.s8 	%rs1, [_Z20smoothFirstOrderOnlyPKfPKiS2_Pfib_param_5];
	cvta.to.global.u64 	%rd1, %rd6;
	cvta.to.global.u64 	%rd2, %rd5;
	mov.u32 	%r16, %ctaid.x;
	mov.u32 	%r17, %ntid.x;
	mov.u32 	%r18, %tid.x;
	mad.lo.s32 	%r1, %r16, %r17, %r18;
	setp.ge.s32 	%p1, %r1, %r15;
	@%p1 bra 	$L__BB0_39;
	cvta.to.global.u64 	%rd7, %rd3;
	mul.wide.s32 	%rd8, %r1, 4;
	add.s64 	%rd9, %rd2, %rd8;
	add.s64 	%rd10, %rd7, %rd8;
	ld.global.nc.u32 	%r2, [%rd10];
	ld.global.nc.f32 	%f69, [%rd9];
	setp.ne.s16 	%p2, %rs1, 0;
	mov.f32 	%f70, 0f3F800000;
	mov.f32 	%f66, 0f3F800000;
	@%p2 bra 	$L__BB0_20;
	setp.lt.s32 	%p27, %r2, 1;
	@%p27 bra 	$L__BB0_5;
	add.s64 	%rd36, %rd1, %rd8;
	ld.global.nc.u32 	%r3, [%rd36];
	setp.lt.s32 	%p28, %r3, 0;
	setp.ge.s32 	%p29, %r3, %r15;
	or.pred  	%p30, %p28, %p29;
	@%p30 bra 	$L__BB0_5;
	mul.wide.u32 	%rd37, %r3, 4;
	add.s64 	%rd38, %rd2, %rd37;
	ld.global.nc.f32 	%f58, [%rd38];
	add.f32 	%f69, %f69, %f58;
	mov.f32 	%f70, 0f40000000;
$L__BB0_5:
	setp.lt.s32 	%p31, %r2, 2;
	@%p31 bra 	$L__BB0_8;
	add.s32 	%r26, %r15, %r1;
	mul.wide.s32 	%rd39, %r26, 4;
	add.s64 	%rd40, %rd1, %rd39;
	ld.global.nc.u32 	%r4, [%rd40];
	setp.lt.s32 	%p32, %r4, 0;
	setp.ge.s32 	%p33, %r4, %r15;
	or.pred  	%p34, %p32, %p33;
	@%p34 bra 	$L__BB0_8;
	mul.wide.u32 	%rd41, %r4, 4;
	add.s64 	%rd42, %rd2, %rd41;
	ld.global.nc.f32 	%f59, [%rd42];
	add.f32 	%f69, %f69, %f59;
	add.f32 	%f70, %f70, 0f3F800000;
$L__BB0_8:
	setp.lt.s32 	%p35, %r2, 3;
	@%p35 bra 	$L__BB0_11;
	shl.b32 	%r27, %r15, 1;
	add.s32 	%r28, %r27, %r1;
	mul.wide.s32 	%rd43, %r28, 4;
	add.s64 	%rd44, %rd1, %rd43;
	ld.global.nc.u32 	%r5, [%rd44];
	setp.lt.s32 	%p36, %r5, 0;
	setp.ge.s32 	%p37, %r5, %r15;
	or.pred  	%p38, %p36, %p37;
	@%p38 bra 	$L__BB0_11;
	mul.wide.u32 	%rd45, %r5, 4;
	add.s64 	%rd46, %rd2, %rd45;
	ld.global.nc.f32 	%f60, [%rd46];
	add.f32 	%f69, %f69, %f60;
	add.f32 	%f70, %f70, 0f3F800000;
$L__BB0_11:
	setp.lt.s32 	%p39, %r2, 4;
	@%p39 bra 	$L__BB0_14;
	mad.lo.s32 	%r29, %r15, 3, %r1;
	mul.wide.s32 	%rd47, %r29, 4;
	add.s64 	%rd48, %rd1, %rd47;
	ld.global.nc.u32 	%r6, [%rd48];
	setp.lt.s32 	%p40, %r6, 0;
	setp.ge.s32 	%p41, %r6, %r15;
	or.pred  	%p42, %p40, %p41;
	@%p42 bra 	$L__BB0_14;
	mul.wide.u32 	%rd49, %r6, 4;
	add.s64 	%rd50, %rd2, %rd49;
	ld.global.nc.f32 	%f61, [%rd50];
	add.f32 	%f69, %f69, %f61;
	add.f32 	%f70, %f70, 0f3F800000;
$L__BB0_14:
	setp.lt.s32 	%p43, %r2, 5;
	@%p43 bra 	$L__BB0_17;
	shl.b32 	%r30, %r15, 2;
	add.s32 	%r31, %r30, %r1;
	mul.wide.s32 	%rd51, %r31, 4;
	add.s64 	%rd52, %rd1, %rd51;
	ld.global.nc.u32 	%r7, [%rd52];
	setp.lt.s32 	%p44, %r7, 0;
	setp.ge.s32 	%p45, %r7, %r15;
	or.pred  	%p46, %p44, %p45;
	@%p46 bra 	$L__BB0_17;
	mul.wide.u32 	%rd53, %r7, 4;
	add.s64 	%rd54, %rd2, %rd53;
	ld.global.nc.f32 	%f62, [%rd54];
	add.f32 	%f69, %f69, %f62;
	add.f32 	%f70, %f70, 0f3F800000;
$L__BB0_17:
	setp.lt.s32 	%p47, %r2, 6;
	@%p47 bra 	$L__BB0_38;
	mad.lo.s32 	%r32, %r15, 5, %r1;
	mul.wide.s32 	%rd55, %r32, 4;
	add.s64 	%rd56, %rd1, %rd55;
	ld.global.nc.u32 	%r8, [%rd56];
	setp.lt.s32 	%p48, %r8, 0;
	setp.ge.s32 	%p49, %r8, %r15;
	or.pred  	%p50, %p48, %p49;
	@%p50 bra 	$L__BB0_38;
	mul.wide.u32 	%rd57, %r8, 4;
	add.s64 	%rd58, %rd2, %rd57;
	ld.global.nc.f32 	%f63, [%rd58];
	add.f32 	%f69, %f69, %f63;
	add.f32 	%f70, %f70, 0f3F800000;
	bra.uni 	$L__BB0_38;
$L__BB0_20:
	setp.lt.s32 	%p3, %r2, 1;
	mov.f32 	%f70, %f66;
	@%p3 bra 	$L__BB0_23;
	add.s64 	%rd12, %rd1, %rd8;
	ld.global.nc.u32 	%r9, [%rd12];
	setp.lt.s32 	%p4, %r9, 0;
	setp.ge.s32 	%p5, %r9, %r15;
	or.pred  	%p6, %p4, %p5;
	@%p6 bra 	$L__BB0_23;
	mul.wide.u32 	%rd13, %r9, 4;
	add.s64 	%rd14, %rd2, %rd13;
	ld.global.nc.f32 	%f49, [%rd14];
	fma.rn.f32 	%f69, %f49, 0f3F1B4396, %f69;
	mov.f32 	%f70, 0f3FCDA1CB;
$L__BB0_23:
	setp.lt.s32 	%p7, %r2, 2;
	@%p7 bra 	$L__BB0_26;
	add.s32 	%r19, %r15, %r1;
	mul.wide.s32 	%rd15, %r19, 4;
	add.s64 	%rd16, %rd1, %rd15;
	ld.global.nc.u32 	%r10, [%rd16];
	setp.lt.s32 	%p8, %r10, 0;
	setp.ge.s32 	%p9, %r10, %r15;
	or.pred  	%p10, %p8, %p9;
	@%p10 bra 	$L__BB0_26;
	mul.wide.u32 	%rd17, %r10, 4;
	add.s64 	%rd18, %rd2, %rd17;
	ld.global.nc.f32 	%f50, [%rd18];
	fma.rn.f32 	%f69, %f50, 0f3F1B4396, %f69;
	add.f32 	%f70, %f70, 0f3F1B4396;
$L__BB0_26:
	setp.lt.s32 	%p11, %r2, 3;
	@%p11 bra 	$L__BB0_29;
	shl.b32 	%r20, %r15, 1;
	add.s32 	%r21, %r20, %r1;
	mul.wide.s32 	%rd19, %r21, 4;
	add.s64 	%rd20, %rd1, %rd19;
	ld.global.nc.u32 	%r11, [%rd20];
	setp.lt.s32 	%p12, %r11, 0;
	setp.ge.s32 	%p13, %r11, %r15;
	or.pred  	%p14, %p12, %p13;
	@%p14 bra 	$L__BB0_29;
	mul.wide.u32 	%rd21, %r11, 4;
	add.s64 	%rd22, %rd2, %rd21;
	ld.global.nc.f32 	%f51, [%rd22];
	fma.rn.f32 	%f69, %f51, 0f3F1B4396, %f69;
	add.f32 	%f70, %f70, 0f3F1B4396;
$L__BB0_29:
	setp.lt.s32 	%p15, %r2, 4;
	@%p15 bra 	$L__BB0_32;
	mad.lo.s32 	%r22, %r15, 3, %r1;
	mul.wide.s32 	%rd23, %r22, 4;
	add.s64 	%rd24, %rd1, %rd23;
	ld.global.nc.u32 	%r12, [%rd24];
	setp.lt.s32 	%p16, %r12, 0;
	setp.ge.s32 	%p17, %r12, %r15;
	or.pred  	%p18, %p16, %p17;
	@%p18 bra 	$L__BB0_32;
	mul.wide.u32 	%rd25, %r12, 4;
	add.s64 	%rd26, %rd2, %rd25;
	ld.global.nc.f32 	%f52, [%rd26];
	fma.rn.f32 	%f69, %f52, 0f3F1B4396, %f69;
	add.f32 	%f70, %f70, 0f3F1B4396;
$L__BB0_32:
	setp.lt.s32 	%p19, %r2, 5;
	@%p19 bra 	$L__BB0_35;
	shl.b32 	%r23, %r15, 2;
	add.s32 	%r24, %r23, %r1;
	mul.wide.s32 	%rd27, %r24, 4;
	add.s64 	%rd28, %rd1, %rd27;
	ld.global.nc.u32 	%r13, [%rd28];
	setp.lt.s32 	%p20, %r13, 0;
	setp.ge.s32 	%p21, %r13, %r15;
	or.pred  	%p22, %p20, %p21;
	@%p22 bra 	$L__BB0_35;
	mul.wide.u32 	%rd29, %r13, 4;
	add.s64 	%rd30, %rd2, %rd29;
	ld.global.nc.f32 	%f53, [%rd30];
	fma.rn.f32 	%f69, %f53, 0f3F1B4396, %f69;
	add.f32 	%f70, %f70, 0f3F1B4396;
$L__BB0_35:
	setp.lt.s32 	%p23, %r2, 6;
	@%p23 bra 	$L__BB0_38;
	mad.lo.s32 	%r25, %r15, 5, %r1;
	mul.wide.s32 	%rd31, %r25, 4;
	add.s64 	%rd32, %rd1, %rd31;
	ld.global.nc.u32 	%r14, [%rd32];
	setp.lt.s32 	%p24, %r14, 0;
	setp.ge.s32 	%p25, %r14, %r15;
	or.pred  	%p26, %p24, %p25;
	@%p26 bra 	$L__BB0_38;
	mul.wide.u32 	%rd33, %r14, 4;
	add.s64 	%rd34, %rd2, %rd33;
	ld.global.nc.f32 	%f54, [%rd34];
	fma.rn.f32 	%f69, %f54, 0f3F1B4396, %f69;
	add.f32 	%f70, %f70, 0f3F1B4396;
$L__BB0_38:
	div.rn.f32 	%f64, %f69, %f70;
	cvta.to.global.u64 	%rd59, %rd4;
	add.s64 	%rd61, %rd59, %rd8;
	st.global.f32 	[%rd61], %f64;
$L__BB0_39:
	ret;

}
	// .globl	_Z16smoothBothOrdersPKfPKiS2_S2_S2_Pfib
.visible .entry _Z16smoothBothOrdersPKfPKiS2_S2_S2_Pfib(
	.param .u64 .ptr .align 1 _Z16smoothBothOrdersPKfPKiS2_S2_S2_Pfib_param_0,
	.param .u64 .ptr .align 1 _Z16smoothBothOrdersPKfPKiS2_S2_S2_Pfib_param_1,
	.param .u64 .ptr .align 1 _Z16smoothBothOrdersPKfPKiS2_S2_S2_Pfib_param_2,
	.param .u64 .ptr .align 1 _Z16smoothBothOrdersPKfPKiS2_S2_S2_Pfib_param_3,
	.param .u64 .ptr .align 1 _Z16smoothBothOrdersPKfPKiS2_S2_S2_Pfib_param_4,
	.param .u64 .ptr .align 1 _Z16smoothBothOrdersPKfPKiS2_S2_S2_Pfib_param_5,
	.param .u32 _Z16smoothBothOrdersPKfPKiS2_S2_S2_Pfib_param_6,
	.param .u8 _Z16smoothBothOrdersPKfPKiS2_S2_S2_Pfib_param_7
)
{
	.reg .pred 	%p<148>;
	.reg .b16 	%rs<2>;
	.reg .b32 	%r<86>;
	.reg .b32 	%f<253>;
	.reg .b64 	%rd<164>;

	ld.param.u64 	%rd7, [_Z16smoothBothOrdersPKfPKiS2_S2_S2_Pfib_param_0];
	ld.param.u64 	%rd8, [_Z16smoothBothOrdersPKfPKiS2_S2_S2_Pfib_param_1];
	ld.param.u64 	%rd9, [_Z16smoothBothOrdersPKfPKiS2_S2_S2_Pfib_param_2];
	ld.param.u64 	%rd4, [_Z16smoothBothOrdersPKfPKiS2_S2_S2_Pfib_param_3];
	ld.param.u64 	%rd5, [_Z16smoothBothOrdersPKfPKiS2_S2_S2_Pfib_param_4];
	ld.param.u64 	%rd6, [_Z16smoothBothOrdersPKfPKiS2_S2_S2_Pfib_param_5];
	ld.param.u32 	%r40, [_Z16smoothBothOrdersPKfPKiS2_S2_S2_Pfib_param_6];
	ld.param.s8 	%rs1, [_Z16smoothBothOrdersPKfPKiS2_S2_S2_Pfib_param_7];
	cvta.to.global.u64 	%rd1, %rd8;
	cvta.to.global.u64 	%rd2, %rd9;
	cvta.to.global.u64 	%rd3, %rd7;
	mov.u32 	%r41, %ctaid.x;
	mov.u32 	%r42, %ntid.x;
	mov.u32 	%r43, %tid.x;
	mad.lo.s32 	%r1, %r41, %r42, %r43;
	setp.ge.s32 	%p1, %r1, %r40;
	@%p1 bra 	$L__BB1_112;
	cvta.to.global.u64 	%rd10, %rd4;
	mul.wide.s32 	%rd11, %r1, 4;
	add.s64 	%rd12, %rd3, %rd11;
	add.s64 	%rd13, %rd10, %rd11;
	ld.global.nc.u32 	%r2, [%rd13];
	ld.global.nc.f32 	%f209, [%rd12];
	setp.ne.s16 	%p2, %rs1, 0;
	mov.f32 	%f210, 0f3F800000;
	mov.f32 	%f184, 0f3F800000;
	@%p2 bra 	$L__BB1_20;
	setp.lt.s32 	%p27, %r2, 1;
	@%p27 bra 	$L__BB1_5;
	add.s64 	%rd39, %rd1, %rd11;
	ld.global.nc.u32 	%r3, [%rd39];
	setp.lt.s32 	%p28, %r3, 0;
	setp.ge.s32 	%p29, %r3, %r40;
	or.pred  	%p30, %p28, %p29;
	@%p30 bra 	$L__BB1_5;
	mul.wide.u32 	%rd40, %r3, 4;
	add.s64 	%rd41, %rd3, %rd40;
	ld.global.nc.f32 	%f152, [%rd41];
	add.f32 	%f209, %f209, %f152;
	mov.f32 	%f210, 0f40000000;
$L__BB1_5:
	setp.lt.s32 	%p31, %r2, 2;
	@%p31 bra 	$L__BB1_8;
	add.s32 	%r51, %r40, %r1;
	mul.wide.s32 	%rd42, %r51, 4;
	add.s64 	%rd43, %rd1, %rd42;
	ld.global.nc.u32 	%r4, [%rd43];
	setp.lt.s32 	%p32, %r4, 0;
	setp.ge.s32 	%p33, %r4, %r40;
	or.pred  	%p34, %p32, %p33;
	@%p34 bra 	$L__BB1_8;
	mul.wide.u32 	%rd44, %r4, 4;
	add.s64 	%rd45, %rd3, %rd44;
	ld.global.nc.f32 	%f153, [%rd45];
	add.f32 	%f209, %f209, %f153;
	add.f32 	%f210, %f210, 0f3F800000;
$L__BB1_8:
	setp.lt.s32 	%p35, %r2, 3;
	@%p35 bra 	$L__BB1_11;
	shl.b32 	%r52, %r40, 1;
	add.s32 	%r53, %r52, %r1;
	mul.wide.s32 	%rd46, %r53, 4;
	add.s64 	%rd47, %rd1, %rd46;
	ld.global.nc.u32 	%r5, [%rd47];
	setp.lt.s32 	%p36, %r5, 0;
	setp.ge.s32 	%p37, %r5, %r40;
	or.pred  	%p38, %p36, %p37;
	@%p38 bra 	$L__BB1_11;
	mul.wide.u32 	%rd48, %r5, 4;
	add.s64 	%rd49, %rd3, %rd48;
	ld.global.nc.f32 	%f154, [%rd49];
	add.f32 	%f209, %f209, %f154;
	add.f32 	%f210, %f210, 0f3F800000;
$L__BB1_11:
	setp.lt.s32 	%p39, %r2, 4;
	@%p39 bra 	$L__BB1_14;
	mad.lo.s32 	%r54, %r40, 3, %r1;
	mul.wide.s32 	%rd50, %r54, 4;
	add.s64 	%rd51, %rd1, %rd50;
	ld.global.nc.u32 	%r6, [%rd51];
	setp.lt.s32 	%p40, %r6, 0;
	setp.ge.s32 	%p41, %r6, %r40;
	or.pred  	%p42, %p40, %p41;
	@%p42 bra 	$L__BB1_14;
	mul.wide.u32 	%rd52, %r6, 4;
	add.s64 	%rd53, %rd3, %rd52;
	ld.global.nc.f32 	%f155, [%rd53];
	add.f32 	%f209, %f209, %f155;
	add.f32 	%f210, %f210, 0f3F800000;
$L__BB1_14:
	setp.lt.s32 	%p43, %r2, 5;
	@%p43 bra 	$L__BB1_17;
	shl.b32 	%r55, %r40, 2;
	add.s32 	%r56, %r55, %r1;
	mul.wide.s32 	%rd54, %r56, 4;
	add.s64 	%rd55, %rd1, %rd54;
	ld.global.nc.u32 	%r7, [%rd55];
	setp.lt.s32 	%p44, %r7, 0;
	setp.ge.s32 	%p45, %r7, %r40;
	or.pred  	%p46, %p44, %p45;
	@%p46 bra 	$L__BB1_17;
	mul.wide.u32 	%rd56, %r7, 4;
	add.s64 	%rd57, %rd3, %rd56;
	ld.global.nc.f32 	%f156, [%rd57];
	add.f32 	%f209, %f209, %f156;
	add.f32 	%f210, %f210, 0f3F800000;
$L__BB1_17:
	setp.lt.s32 	%p47, %r2, 6;
	@%p47 bra 	$L__BB1_38;
	mad.lo.s32 	%r57, %r40, 5, %r1;
	mul.wide.s32 	%rd58, %r57, 4;
	add.s64 	%rd59, %rd1, %rd58;
	ld.global.nc.u32 	%r8, [%rd59];
	setp.lt.s32 	%p48, %r8, 0;
	setp.ge.s32 	%p49, %r8, %r40;
	or.pred  	%p50, %p48, %p49;
	@%p50 bra 	$L__BB1_38;
	mul.wide.u32 	%rd60, %r8, 4;
	add.s64 	%rd61, %rd3, %rd60;
	ld.global.nc.f32 	%f157, [%rd61];
	add.f32 	%f209, %f209, %f157;
	add.f32 	%f210, %f210, 0f3F800000;
	bra.uni 	$L__BB1_38;
$L__BB1_20:
	setp.lt.s32 	%p3, %r2, 1;
	mov.f32 	%f210, %f184;
	@%p3 bra 	$L__BB1_23;
	add.s64 	%rd15, %rd1, %rd11;
	ld.global.nc.u32 	%r9, [%rd15];
	setp.lt.s32 	%p4, %r9, 0;
	setp.ge.s32 	%p5, %r9, %r40;
	or.pred  	%p6, %p4, %p5;
	@%p6 bra 	$L__BB1_23;
	mul.wide.u32 	%rd16, %r9, 4;
	add.s64 	%rd17, %rd3, %rd16;
	ld.global.nc.f32 	%f143, [%rd17];
	fma.rn.f32 	%f209, %f143, 0f3F1B4396, %f209;
	mov.f32 	%f210, 0f3FCDA1CB;
$L__BB1_23:
	setp.lt.s32 	%p7, %r2, 2;
	@%p7 bra 	$L__BB1_26;
	add.s32 	%r44, %r40, %r1;
	mul.wide.s32 	%rd18, %r44, 4;
	add.s64 	%rd19, %rd1, %rd18;
	ld.global.nc.u32 	%r10, [%rd19];
	setp.lt.s32 	%p8, %r10, 0;
	setp.ge.s32 	%p9, %r10, %r40;
	or.pred  	%p10, %p8, %p9;
	@%p10 bra 	$L__BB1_26;
	mul.wide.u32 	%rd20, %r10, 4;
	add.s64 	%rd21, %rd3, %rd20;
	ld.global.nc.f32 	%f144, [%rd21];
	fma.rn.f32 	%f209, %f144, 0f3F1B4396, %f209;
	add.f32 	%f210, %f210, 0f3F1B4396;
$L__BB1_26:
	setp.lt.s32 	%p11, %r2, 3;
	@%p11 bra 	$L__BB1_29;
	shl.b32 	%r45, %r40, 1;
	add.s32 	%r46, %r45, %r1;
	mul.wide.s32 	%rd22, %r46, 4;
	add.s64 	%rd23, %rd1, %rd22;
	ld.global.nc.u32 	%r11, [%rd23];
	setp.lt.s32 	%p12, %r11, 0;
	setp.ge.s32 	%p13, %r11, %r40;
	or.pred  	%p14, %p12, %p13;
	@%p14 bra 	$L__BB1_29;
	mul.wide.u32 	%rd24, %r11, 4;
	add.s64 	%rd25, %rd3, %rd24;
	ld.global.nc.f32 	%f145, [%rd25];
	fma.rn.f32 	%f209, %f145, 0f3F1B4396, %f209;
	add.f32 	%f210, %f210, 0f3F1B4396;
$L__BB1_29:
	setp.lt.s32 	%p15, %r2, 4;
	@%p15 bra 	$L__BB1_32;
	mad.lo.s32 	%r47, %r40, 3, %r1;
	mul.wide.s32 	%rd26, %r47, 4;
	add.s64 	%rd27, %rd1, %rd26;
	ld.global.nc.u32 	%r12, [%rd27];
	setp.lt.s32 	%p16, %r12, 0;
	setp.ge.s32 	%p17, %r12, %r40;
	or.pred  	%p18, %p16, %p17;
	@%p18 bra 	$L__BB1_32;
	mul.wide.u32 	%rd28, %r12, 4;
	add.s64 	%rd29, %rd3, %rd28;
	ld.global.nc.f32 	%f146, [%rd29];
	fma.rn.f32 	%f209, %f146, 0f3F1B4396, %f209;
	add.f32 	%f210, %f210, 0f3F1B4396;
$L__BB1_32:
	setp.lt.s32 	%p19, %r2, 5;
	@%p19 bra 	$L__BB1_35;
	shl.b32 	%r48, %r40, 2;
	add.s32 	%r49, %r48, %r1;
	mul.wide.s32 	%rd30, %r49, 4;
	add.s64 	%rd31, %rd1, %rd30;
	ld.global.nc.u32 	%r13, [%rd31];
	setp.lt.s32 	%p20, %r13, 0;
	setp.ge.s32 	%p21, %r13, %r40;
	or.pred  	%p22, %p20, %p21;
	@%p22 bra 	$L__BB1_35;
	mul.wide.u32 	%rd32, %r13, 4;
	add.s64 	%rd33, %rd3, %rd32;
	ld.global.nc.f32 	%f147, [%rd33];
	fma.rn.f32 	%f209, %f147, 0f3F1B4396, %f209;
	add.f32 	%f210, %f210, 0f3F1B4396;
$L__BB1_35:
	setp.lt.s32 	%p23, %r2, 6;
	@%p23 bra 	$L__BB1_38;
	mad.lo.s32 	%r50, %r40, 5, %r1;
	mul.wide.s32 	%rd34, %r50, 4;
	add.s64 	%rd35, %rd1, %rd34;
	ld.global.nc.u32 	%r14, [%rd35];
	setp.lt.s32 	%p24, %r14, 0;
	setp.ge.s32 	%p25, %r14, %r40;
	or.pred  	%p26, %p24, %p25;
	@%p26 bra 	$L__BB1_38;
	mul.wide.u32 	%rd36, %r14, 4;
	add.s64 	%rd37, %rd3, %rd36;
	ld.global.nc.f32 	%f148, [%rd37];
	fma.rn.f32 	%f209, %f148, 0f3F1B4396, %f209;
	add.f32 	%f210, %f210, 0f3F1B4396;
$L__BB1_38:
	setp.ne.s16 	%p51, %rs1, 0;
	cvta.to.global.u64 	%rd62, %rd5;
	add.s64 	%rd64, %rd62, %rd11;
	ld.global.nc.u32 	%r15, [%rd64];
	@%p51 bra 	$L__BB1_75;
	setp.lt.s32 	%p100, %r15, 1;
	@%p100 bra 	$L__BB1_42;
	add.s64 	%rd114, %rd2, %rd11;
	ld.global.nc.u32 	%r16, [%rd114];
	setp.lt.s32 	%p101, %r16, 0;
	setp.ge.s32 	%p102, %r16, %r40;
	or.pred  	%p103, %p101, %p102;
	@%p103 bra 	$L__BB1_42;
	mul.wide.u32 	%rd115, %r16, 4;
	add.s64 	%rd116, %rd3, %rd115;
	ld.global.nc.f32 	%f170, [%rd116];
	add.f32 	%f209, %f209, %f170;
	add.f32 	%f210, %f210, 0f3F800000;
$L__BB1_42:
	setp.lt.s32 	%p104, %r15, 2;
	@%p104 bra 	$L__BB1_45;
	add.s32 	%r72, %r40, %r1;
	mul.wide.s32 	%rd117, %r72, 4;
	add.s64 	%rd118, %rd2, %rd117;
	ld.global.nc.u32 	%r17, [%rd118];
	setp.lt.s32 	%p105, %r17, 0;
	setp.ge.s32 	%p106, %r17, %r40;
	or.pred  	%p107, %p105, %p106;
	@%p107 bra 	$L__BB1_45;
	mul.wide.u32 	%rd119, %r17, 4;
	add.s64 	%rd120, %rd3, %rd119;
	ld.global.nc.f32 	%f171, [%rd120];
	add.f32 	%f209, %f209, %f171;
	add.f32 	%f210, %f210, 0f3F800000;
$L__BB1_45:
	setp.lt.s32 	%p108, %r15, 3;
	@%p108 bra 	$L__BB1_48;
	shl.b32 	%r73, %r40, 1;
	add.s32 	%r74, %r73, %r1;
	mul.wide.s32 	%rd121, %r74, 4;
	add.s64 	%rd122, %rd2, %rd121;
	ld.global.nc.u32 	%r18, [%rd122];
	setp.lt.s32 	%p109, %r18, 0;
	setp.ge.s32 	%p110, %r18, %r40;
	or.pred  	%p111, %p109, %p110;
	@%p111 bra 	$L__BB1_48;
	mul.wide.u32 	%rd123, %r18, 4;
	add.s64 	%rd124, %rd3, %rd123;
	ld.global.nc.f32 	%f172, [%rd124];
	add.f32 	%f209, %f209, %f172;
	add.f32 	%f210, %f210, 0f3F800000;
$L__BB1_48:
	setp.lt.s32 	%p112, %r15, 4;
	@%p112 bra 	$L__BB1_51;
	mad.lo.s32 	%r75, %r40, 3, %r1;
	mul.wide.s32 	%rd125, %r75, 4;
	add.s64 	%rd126, %rd2, %rd125;
	ld.global.nc.u32 	%r19, [%rd126];
	setp.lt.s32 	%p113, %r19, 0;
	setp.ge.s32 	%p114, %r19, %r40;
	or.pred  	%p115, %p113, %p114;
	@%p115 bra 	$L__BB1_51;
	mul.wide.u32 	%rd127, %r19, 4;
	add.s64 	%rd128, %rd3, %rd127;
	ld.global.nc.f32 	%f173, [%rd128];
	add.f32 	%f209, %f209, %f173;
	add.f32 	%f210, %f210, 0f3F800000;
$L__BB1_51:
	setp.lt.s32 	%p116, %r15, 5;
	@%p116 bra 	$L__BB1_54;
	shl.b32 	%r76, %r40, 2;
	add.s32 	%r77, %r76, %r1;
	mul.wide.s32 	%rd129, %r77, 4;
	add.s64 	%rd130, %rd2, %rd129;
	ld.global.nc.u32 	%r20, [%rd130];
	setp.lt.s32 	%p117, %r20, 0;
	setp.ge.s32 	%p118, %r20, %r40;
	or.pred  	%p119, %p117, %p118;
	@%p119 bra 	$L__BB1_54;
	mul.wide.u32 	%rd131, %r20, 4;
	add.s64 	%rd132, %rd3, %rd131;
	ld.global.nc.f32 	%f174, [%rd132];
	add.f32 	%f209, %f209, %f174;
	add.f32 	%f210, %f210, 0f3F800000;
$L__BB1_54:
	setp.lt.s32 	%p120, %r15, 6;
	@%p120 bra 	$L__BB1_57;
	mad.lo.s32 	%r78, %r40, 5, %r1;
	mul.wide.s32 	%rd133, %r78, 4;
	add.s64 	%rd134, %rd2, %rd133;
	ld.global.nc.u32 	%r21, [%rd134];
	setp.lt.s32 	%p121, %r21, 0;
	setp.ge.s32 	%p122, %r21, %r40;
	or.pred  	%p123, %p121, %p122;
	@%p123 bra 	$L__BB1_57;
	mul.wide.u32 	%rd135, %r21, 4;
	add.s64 	%rd136, %rd3, %rd135;
	ld.global.nc.f32 	%f175, [%rd136];
	add.f32 	%f209, %f209, %f175;
	add.f32 	%f210, %f210, 0f3F800000;
$L__BB1_57:
	setp.lt.s32 	%p124, %r15, 7;
	@%p124 bra 	$L__BB1_60;
	mad.lo.s32 	%r79, %r40, 6, %r1;
	mul.wide.s32 	%rd137, %r79, 4;
	add.s64 	%rd138, %rd2, %rd137;
	ld.global.nc.u32 	%r22, [%rd138];
	setp.lt.s32 	%p125, %r22, 0;
	setp.ge.s32 	%p126, %r22, %r40;
	or.pred  	%p127, %p125, %p126;
	@%p127 bra 	$L__BB1_60;
	mul.wide.u32 	%rd139, %r22, 4;
	add.s64 	%rd140, %rd3, %rd139;
	ld.global.nc.f32 	%f176, [%rd140];
	add.f32 	%f209, %f209, %f176;
	add.f32 	%f210, %f210, 0f3F800000;
$L__BB1_60:
	setp.lt.s32 	%p128, %r15, 8;
	@%p128 bra 	$L__BB1_63;
	mad.lo.s32 	%r80, %r40, 7, %r1;
	mul.wide.s32 	%rd141, %r80, 4;
	add.s64 	%rd142, %rd2, %rd141;
	ld.global.nc.u32 	%r23, [%rd142];
	setp.lt.s32 	%p129, %r23, 0;
	setp.ge.s32 	%p130, %r23, %r40;
	or.pred  	%p131, %p129, %p130;
	@%p131 bra 	$L__BB1_63;
	mul.wide.u32 	%rd143, %r23, 4;
	add.s64 	%rd144, %rd3, %rd143;
	ld.global.nc.f32 	%f177, [%rd144];
	add.f32 	%f209, %f209, %f177;
	add.f32 	%f210, %f210, 0f3F800000;
$L__BB1_63:
	setp.lt.s32 	%p132, %r15, 9;
	@%p132 bra 	$L__BB1_66;
	shl.b32 	%r81, %r40, 3;
	add.s32 	%r82, %r81, %r1;
	mul.wide.s32 	%rd145, %r82, 4;
	add.s64 	%rd146, %rd2, %rd145;
	ld.global.nc.u32 	%r24, [%rd146];
	setp.lt.s32 	%p133, %r24, 0;
	setp.ge.s32 	%p134, %r24, %r40;
	or.pred  	%p135, %p133, %p134;
	@%p135 bra 	$L__BB1_66;
	mul.wide.u32 	%rd147, %r24, 4;
	add.s64 	%rd148, %rd3, %rd147;
	ld.global.nc.f32 	%f178, [%rd148];
	add.f32 	%f209, %f209, %f178;
	add.f32 	%f210, %f210, 0f3F800000;
$L__BB1_66:
	setp.lt.s32 	%p136, %r15, 10;
	@%p136 bra 	$L__BB1_69;
	mad.lo.s32 	%r83, %r40, 9, %r1;
	mul.wide.s32 	%rd149, %r83, 4;
	add.s64 	%rd150, %rd2, %rd149;
	ld.global.nc.u32 	%r25, [%rd150];
	setp.lt.s32 	%p137, %r25, 0;
	setp.ge.s32 	%p138, %r25, %r40;
	or.pred  	%p139, %p137, %p138;
	@%p139 bra 	$L__BB1_69;
	mul.wide.u32 	%rd151, %r25, 4;
	add.s64 	%rd152, %rd3, %rd151;
	ld.global.nc.f32 	%f179, [%rd152];
	add.f32 	%f209, %f209, %f179;
	add.f32 	%f210, %f210, 0f3F800000;
$L__BB1_69:
	setp.lt.s32 	%p140, %r15, 11;
	@%p140 bra 	$L__BB1_72;
	mad.lo.s32 	%r84, %r40, 10, %r1;
	mul.wide.s32 	%rd153, %r84, 4;
	add.s64 	%rd154, %rd2, %rd153;
	ld.global.nc.u32 	%r26, [%rd154];
	setp.lt.s32 	%p141, %r26, 0;
	setp.ge.s32 	%p142, %r26, %r40;
	or.pred  	%p143, %p141, %p142;
	@%p143 bra 	$L__BB1_72;
	mul.wide.u32 	%rd155, %r26, 4;
	add.s64 	%rd156, %rd3, %rd155;
	ld.global.nc.f32 	%f180, [%rd156];
	add.f32 	%f209, %f209, %f180;
	add.f32 	%f210, %f210, 0f3F800000;
$L__BB1_72:
	setp.lt.s32 	%p144, %r15, 12;
	@%p144 bra 	$L__BB1_111;
	mad.lo.s32 	%r85, %r40, 11, %r1;
	mul.wide.s32 	%rd157, %r85, 4;
	add.s64 	%rd158, %rd2, %rd157;
	ld.global.nc.u32 	%r27, [%rd158];
	setp.lt.s32 	%p145, %r27, 0;
	setp.ge.s32 	%p146, %r27, %r40;
	or.pred  	%p147, %p145, %p146;
	@%p147 bra 	$L__BB1_111;
	mul.wide.u32 	%rd159, %r27, 4;
	add.s64 	%rd160, %rd3, %rd159;
	ld.global.nc.f32 	%f181, [%rd160];
	add.f32 	%f209, %f209, %f181;
	add.f32 	%f210, %f210, 0f3F800000;
	bra.uni 	$L__BB1_111;
$L__BB1_75:
	setp.lt.s32 	%p52, %r15, 1;
	@%p52 bra 	$L__BB1_78;
	add.s64 	%rd66, %rd2, %rd11;
	ld.global.nc.u32 	%r28, [%rd66];
	setp.lt.s32 	%p53, %r28, 0;
	setp.ge.s32 	%p54, %r28, %r40;
	or.pred  	%p55, %p53, %p54;
	@%p55 bra 	$L__BB1_78;
	mul.wide.u32 	%rd67, %r28, 4;
	add.s64 	%rd68, %rd3, %rd67;
	ld.global.nc.f32 	%f158, [%rd68];
	fma.rn.f32 	%f209, %f158, 0f3E0A8C15, %f209;
	add.f32 	%f210, %f210, 0f3E0A8C15;
$L__BB1_78:
	setp.lt.s32 	%p56, %r15, 2;
	@%p56 bra 	$L__BB1_81;
	add.s32 	%r58, %r40, %r1;
	mul.wide.s32 	%rd69, %r58, 4;
	add.s64 	%rd70, %rd2, %rd69;
	ld.global.nc.u32 	%r29, [%rd70];
	setp.lt.s32 	%p57, %r29, 0;
	setp.ge.s32 	%p58, %r29, %r40;
	or.pred  	%p59, %p57, %p58;
	@%p59 bra 	$L__BB1_81;
	mul.wide.u32 	%rd71, %r29, 4;
	add.s64 	%rd72, %rd3, %rd71;
	ld.global.nc.f32 	%f159, [%rd72];
	fma.rn.f32 	%f209, %f159, 0f3E0A8C15, %f209;
	add.f32 	%f210, %f210, 0f3E0A8C15;
$L__BB1_81:
	setp.lt.s32 	%p60, %r15, 3;
	@%p60 bra 	$L__BB1_84;
	shl.b32 	%r59, %r40, 1;
	add.s32 	%r60, %r59, %r1;
	mul.wide.s32 	%rd73, %r60, 4;
	add.s64 	%rd74, %rd2, %rd73;
	ld.global.nc.u32 	%r30, [%rd74];
	setp.lt.s32 	%p61, %r30, 0;
	setp.ge.s32 	%p62, %r30, %r40;
	or.pred  	%p63, %p61, %p62;
	@%p63 bra 	$L__BB1_84;
	mul.wide.u32 	%rd75, %r30, 4;
	add.s64 	%rd76, %rd3, %rd75;
	ld.global.nc.f32 	%f160, [%rd76];
	fma.rn.f32 	%f209, %f160, 0f3E0A8C15, %f209;
	add.f32 	%f210, %f210, 0f3E0A8C15;
$L__BB1_84:
	setp.lt.s32 	%p64, %r15, 4;
	@%p64 bra 	$L__BB1_87;
	mad.lo.s32 	%r61, %r40, 3, %r1;
	mul.wide.s32 	%rd77, %r61, 4;
	add.s64 	%rd78, %rd2, %rd77;
	ld.global.nc.u32 	%r31, [%rd78];
	setp.lt.s32 	%p65, %r31, 0;
	setp.ge.s32 	%p66, %r31, %r40;
	or.pred  	%p67, %p65, %p66;
	@%p67 bra 	$L__BB1_87;
	mul.wide.u32 	%rd79, %r31, 4;
	add.s64 	%rd80, %rd3, %rd79;
	ld.global.nc.f32 	%f161, [%rd80];
	fma.rn.f32 	%f209, %f161, 0f3E0A8C15, %f209;
	add.f32 	%f210, %f210, 0f3E0A8C15;
$L__BB1_87:
	setp.lt.s32 	%p68, %r15, 5;
	@%p68 bra 	$L__BB1_90;
	shl.b32 	%r62, %r40, 2;
	add.s32 	%r63, %r62, %r1;
	mul.wide.s32 	%rd81, %r63, 4;
	add.s64 	%rd82, %rd2, %rd81;
	ld.global.nc.u32 	%r32, [%rd82];
	setp.lt.s32 	%p69, %r32, 0;
	setp.ge.s32 	%p70, %r32, %r40;
	or.pred  	%p71, %p69, %p70;
	@%p71 bra 	$L__BB1_90;
	mul.wide.u32 	%rd83, %r32, 4;
	add.s64 	%rd84, %rd3, %rd83;
	ld.global.nc.f32 	%f162, [%rd84];
	fma.rn.f32 	%f209, %f162, 0f3E0A8C15, %f209;
	add.f32 	%f210, %f210, 0f3E0A8C15;
$L__BB1_90:
	setp.lt.s32 	%p72, %r15, 6;
	@%p72 bra 	$L__BB1_93;
	mad.lo.s32 	%r64, %r40, 5, %r1;
	mul.wide.s32 	%rd85, %r64, 4;
	add.s64 	%rd86, %rd2, %rd85;
	ld.global.nc.u32 	%r33, [%rd86];
	setp.lt.s32 	%p73, %r33, 0;
	setp.ge.s32 	%p74, %r33, %r40;
	or.pred  	%p75, %p73, %p74;
	@%p75 bra 	$L__BB1_93;
	mul.wide.u32 	%rd87, %r33, 4;
	add.s64 	%rd88, %rd3, %rd87;
	ld.global.nc.f32 	%f163, [%rd88];
	fma.rn.f32 	%f209, %f163, 0f3E0A8C15, %f209;
	add.f32 	%f210, %f210, 0f3E0A8C15;
$L__BB1_93:
	setp.lt.s32 	%p76, %r15, 7;
	@%p76 bra 	$L__BB1_96;
	mad.lo.s32 	%r65, %r40, 6, %r1;
	mul.wide.s32 	%rd89, %r65, 4;
	add.s64 	%rd90, %rd2, %rd89;
	ld.global.nc.u32 	%r34, [%rd90];
	setp.lt.s32 	%p77, %r34, 0;
	setp.ge.s32 	%p78, %r34, %r40;
	or.pred  	%p79, %p77, %p78;
	@%p79 bra 	$L__BB1_96;
	mul.wide.u32 	%rd91, %r34, 4;
	add.s64 	%rd92, %rd3, %rd91;
	ld.global.nc.f32 	%f164, [%rd92];
	fma.rn.f32 	%f209, %f164, 0f3E0A8C15, %f209;
	add.f32 	%f210, %f210, 0f3E0A8C15;
$L__BB1_96:
	setp.lt.s32 	%p80, %r15, 8;
	@%p80 bra 	$L__BB1_99;
	mad.lo.s32 	%r66, %r40, 7, %r1;
	mul.wide.s32 	%rd93, %r66, 4;
	add.s64 	%rd94, %rd2, %rd93;
	ld.global.nc.u32 	%r35, [%rd94];
	setp.lt.s32 	%p81, %r35, 0;
	setp.ge.s32 	%p82, %r35, %r40;
	or.pred  	%p83, %p81, %p82;
	@%p83 bra 	$L__BB1_99;
	mul.wide.u32 	%rd95, %r35, 4;
	add.s64 	%rd96, %rd3, %rd95;
	ld.global.nc.f32 	%f165, [%rd96];
	fma.rn.f32 	%f209, %f165, 0f3E0A8C15, %f209;
	add.f32 	%f210, %f210, 0f3E0A8C15;
$L__BB1_99:
	setp.lt.s32 	%p84, %r15, 9;
	@%p84 bra 	$L__BB1_102;
	shl.b32 	%r67, %r40, 3;
	add.s32 	%r68, %r67, %r1;
	mul.wide.s32 	%rd97, %r68, 4;
	add.s64 	%rd98, %rd2, %rd97;
	ld.global.nc.u32 	%r36, [%rd98];
	setp.lt.s32 	%p85, %r36, 0;
	setp.ge.s32 	%p86, %r36, %r40;
	or.pred  	%p87, %p85, %p86;
	@%p87 bra 	$L__BB1_102;
	mul.wide.u32 	%rd99, %r36, 4;
	add.s64 	%rd100, %rd3, %rd99;
	ld.global.nc.f32 	%f166, [%rd100];
	fma.rn.f32 	%f209, %f166, 0f3E0A8C15, %f209;
	add.f32 	%f210, %f210, 0f3E0A8C15;
$L__BB1_102:
	setp.lt.s32 	%p88, %r15, 10;
	@%p88 bra 	$L__BB1_105;
	mad.lo.s32 	%r69, %r40, 9, %r1;
	mul.wide.s32 	%rd101, %r69, 4;
	add.s64 	%rd102, %rd2, %rd101;
	ld.global.nc.u32 	%r37, [%rd102];
	setp.lt.s32 	%p89, %r37, 0;
	setp.ge.s32 	%p90, %r37, %r40;
	or.pred  	%p91, %p89, %p90;
	@%p91 bra 	$L__BB1_105;
	mul.wide.u32 	%rd103, %r37, 4;
	add.s64 	%rd104, %rd3, %rd103;
	ld.global.nc.f32 	%f167, [%rd104];
	fma.rn.f32 	%f209, %f167, 0f3E0A8C15, %f209;
	add.f32 	%f210, %f210, 0f3E0A8C15;
$L__BB1_105:
	setp.lt.s32 	%p92, %r15, 11;
	@%p92 bra 	$L__BB1_108;
	mad.lo.s32 	%r70, %r40, 10, %r1;
	mul.wide.s32 	%rd105, %r70, 4;
	add.s64 	%rd106, %rd2, %rd105;
	ld.global.nc.u32 	%r38, [%rd106];
	setp.lt.s32 	%p93, %r38, 0;
	setp.ge.s32 	%p94, %r38, %r40;
	or.pred  	%p95, %p93, %p94;
	@%p95 bra 	$L__BB1_108;
	mul.wide.u32 	%rd107, %r38, 4;
	add.s64 	%rd108, %rd3, %rd107;
	ld.global.nc.f32 	%f168, [%rd108];
	fma.rn.f32 	%f209, %f168, 0f3E0A8C15, %f209;
	add.f32 	%f210, %f210, 0f3E0A8C15;
$L__BB1_108:
	setp.lt.s32 	%p96, %r15, 12;
	@%p96 bra 	$L__BB1_111;
	mad.lo.s32 	%r71, %r40, 11, %r1;
	mul.wide.s32 	%rd109, %r71, 4;
	add.s64 	%rd110, %rd2, %rd109;
	ld.global.nc.u32 	%r39, [%rd110];
	setp.lt.s32 	%p97, %r39, 0;
	setp.ge.s32 	%p98, %r39, %r40;
	or.pred  	%p99, %p97, %p98;
	@%p99 bra 	$L__BB1_111;
	mul.wide.u32 	%rd111, %r39, 4;
	add.s64 	%rd112, %rd3, %rd111;
	ld.global.nc.f32 	%f169, [%rd112];
	fma.rn.f32 	%f209, %f169, 0f3E0A8C15, %f209;
	add.f32 	%f210, %f210, 0f3E0A8C15;
$L__BB1_111:
	div.rn.f32 	%f182, %f209, %f210;
	cvta.to.global.u64 	%rd161, %rd6;
	add.s64 	%rd163, %rd161, %rd11;
	st.global.f32 	[%rd163], %f182;
$L__BB1_112:
	ret;

}
	// .globl	_Z21smoothFirstOrderFusedPfS_S_S_PKiS1_S_S_S_S_ib
.visible .entry _Z21smoothFirstOrderFusedPfS_S_S_PKiS1_S_S_S_S_ib(
	.param .u64 .ptr .align 1 _Z21smoothFirstOrderFusedPfS_S_S_PKiS1_S_S_S_S_ib_param_0,
	.param .u64 .ptr .align 1 _Z21smoothFirstOrderFusedPfS_S_S_PKiS1_S_S_S_S_ib_param_1,
	.param .u64 .ptr .align 1 _Z21smoothFirstOrderFusedPfS_S_S_PKiS1_S_S_S_S_ib_param_2,
	.param .u64 .ptr .align 1 _Z21smoothFirstOrderFusedPfS_S_S_PKiS1_S_S_S_S_ib_param_3,
	.param .u64 .ptr .align 1 _Z21smoothFirstOrderFusedPfS_S_S_PKiS1_S_S_S_S_ib_param_4,
	.param .u64 .ptr .align 1 _Z21smoothFirstOrderFusedPfS_S_S_PKiS1_S_S_S_S_ib_param_5,
	.param .u64 .ptr .align 1 _Z21smoothFirstOrderFusedPfS_S_S_PKiS1_S_S_S_S_ib_param_6,
	.param .u64 .ptr .align 1 _Z21smoothFirstOrderFusedPfS_S_S_PKiS1_S_S_S_S_ib_param_7,
	.param .u64 .ptr .align 1 _Z21smoothFirstOrderFusedPfS_S_S_PKiS1_S_S_S_S_ib_param_8,
	.param .u64 .ptr .align 1 _Z21smoothFirstOrderFusedPfS_S_S_PKiS1_S_S_S_S_ib_param_9,
	.param .u32 _Z21smoothFirstOrderFusedPfS_S_S_PKiS1_S_S_S_S_ib_param_10,
	.param .u8 _Z21smoothFirstOrderFusedPfS_S_S_PKiS1_S_S_S_S_ib_param_11
)
{
	.reg .pred 	%p<27>;
	.reg .b16 	%rs<2>;
	.reg .b32 	%r<20>;
	.reg .b32 	%f<128>;
	.reg .b64 	%rd<77>;

	ld.param.u64 	%rd11, [_Z21smoothFirstOrderFusedPfS_S_S_PKiS1_S_S_S_S_ib_param_0];
	ld.param.u64 	%rd12, [_Z21smoothFirstOrderFusedPfS_S_S_PKiS1_S_S_S_S_ib_param_1];
	ld.param.u64 	%rd13, [_Z21smoothFirstOrderFusedPfS_S_S_PKiS1_S_S_S_S_ib_param_2];
	ld.param.u64 	%rd14, [_Z21smoothFirstOrderFusedPfS_S_S_PKiS1_S_S_S_S_ib_param_3];
	ld.param.u64 	%rd15, [_Z21smoothFirstOrderFusedPfS_S_S_PKiS1_S_S_S_S_ib_param_4];
	ld.param.u64 	%rd9, [_Z21smoothFirstOrderFusedPfS_S_S_PKiS1_S_S_S_S_ib_param_8];
	ld.param.u64 	%rd10, [_Z21smoothFirstOrderFusedPfS_S_S_PKiS1_S_S_S_S_ib_param_9];
	ld.param.u32 	%r9, [_Z21smoothFirstOrderFusedPfS_S_S_PKiS1_S_S_S_S_ib_param_10];
	ld.param.s8 	%rs1, [_Z21smoothFirstOrderFusedPfS_S_S_PKiS1_S_S_S_S_ib_param_11];
	cvta.to.global.u64 	%rd1, %rd15;
	cvta.to.global.u64 	%rd2, %rd14;
	cvta.to.global.u64 	%rd3, %rd13;
	cvta.to.global.u64 	%rd4, %rd12;
	cvta.to.global.u64 	%rd5, %rd11;
	mov.u32 	%r10, %ctaid.x;
	mov.u32 	%r11, %ntid.x;
	mov.u32 	%r12, %tid.x;
	mad.lo.s32 	%r1, %r10, %r11, %r12;
	setp.ge.s32 	%p1, %r1, %r9;
	mov.f32 	%f107, 0f3F800000;
	@%p1 bra 	$L__BB2_20;
	ld.param.u64 	%rd74, [_Z21smoothFirstOrderFusedPfS_S_S_PKiS1_S_S_S_S_ib_param_5];
	cvta.to.global.u64 	%rd16, %rd74;
	mul.wide.s32 	%rd17, %r1, 4;
	add.s64 	%rd18, %rd5, %rd17;
	add.s64 	%rd19, %rd4, %rd17;
	add.s64 	%rd20, %rd3, %rd17;
	add.s64 	%rd21, %rd2, %rd17;
	add.s64 	%rd22, %rd16, %rd17;
	ld.global.nc.u32 	%r2, [%rd22];
	ld.global.nc.f32 	%f103, [%rd21];
	ld.global.nc.f32 	%f104, [%rd20];
	ld.global.nc.f32 	%f105, [%rd19];
	ld.global.nc.f32 	%f106, [%rd18];
	setp.eq.s16 	%p2, %rs1, 0;
	selp.f32 	%f5, 0f3F800000, 0f3F1B4396, %p2;
	setp.lt.s32 	%p3, %r2, 1;
	@%p3 bra 	$L__BB2_4;
	add.s64 	%rd24, %rd1, %rd17;
	ld.global.nc.u32 	%r3, [%rd24];
	setp.lt.s32 	%p4, %r3, 0;
	setp.ge.s32 	%p5, %r3, %r9;
	or.pred  	%p6, %p4, %p5;
	@%p6 bra 	$L__BB2_4;
	mul.wide.u32 	%rd25, %r3, 4;
	add.s64 	%rd26, %rd5, %rd25;
	ld.global.nc.f32 	%f68, [%rd26];
	fma.rn.f32 	%f106, %f5, %f68, %f106;
	add.s64 	%rd27, %rd4, %rd25;
	ld.global.nc.f32 	%f69, [%rd27];
	fma.rn.f32 	%f105, %f5, %f69, %f105;
	add.s64 	%rd28, %rd3, %rd25;
	ld.global.nc.f32 	%f70, [%rd28];
	fma.rn.f32 	%f104, %f5, %f70, %f104;
	add.s64 	%rd29, %rd2, %rd25;
	ld.global.nc.f32 	%f71, [%rd29];
	fma.rn.f32 	%f103, %f5, %f71, %f103;
	add.f32 	%f107, %f5, 0f3F800000;
$L__BB2_4:
	setp.lt.s32 	%p7, %r2, 2;
	@%p7 bra 	$L__BB2_7;
	add.s32 	%r13, %r9, %r1;
	mul.wide.s32 	%rd30, %r13, 4;
	add.s64 	%rd31, %rd1, %rd30;
	ld.global.nc.u32 	%r4, [%rd31];
	setp.lt.s32 	%p8, %r4, 0;
	setp.ge.s32 	%p9, %r4, %r9;
	or.pred  	%p10, %p8, %p9;
	@%p10 bra 	$L__BB2_7;
	mul.wide.u32 	%rd32, %r4, 4;
	add.s64 	%rd33, %rd5, %rd32;
	ld.global.nc.f32 	%f72, [%rd33];
	fma.rn.f32 	%f106, %f5, %f72, %f106;
	add.s64 	%rd34, %rd4, %rd32;
	ld.global.nc.f32 	%f73, [%rd34];
	fma.rn.f32 	%f105, %f5, %f73, %f105;
	add.s64 	%rd35, %rd3, %rd32;
	ld.global.nc.f32 	%f74, [%rd35];
	fma.rn.f32 	%f104, %f5, %f74, %f104;
	add.s64 	%rd36, %rd2, %rd32;
	ld.global.nc.f32 	%f75, [%rd36];
	fma.rn.f32 	%f103, %f5, %f75, %f103;
	add.f32 	%f107, %f5, %f107;
$L__BB2_7:
	setp.lt.s32 	%p11, %r2, 3;
	@%p11 bra 	$L__BB2_10;
	shl.b32 	%r14, %r9, 1;
	add.s32 	%r15, %r14, %r1;
	mul.wide.s32 	%rd37, %r15, 4;
	add.s64 	%rd38, %rd1, %rd37;
	ld.global.nc.u32 	%r5, [%rd38];
	setp.lt.s32 	%p12, %r5, 0;
	setp.ge.s32 	%p13, %r5, %r9;
	or.pred  	%p14, %p12, %p13;
	@%p14 bra 	$L__BB2_10;
	mul.wide.u32 	%rd39, %r5, 4;
	add.s64 	%rd40, %rd5, %rd39;
	ld.global.nc.f32 	%f76, [%rd40];
	fma.rn.f32 	%f106, %f5, %f76, %f106;
	add.s64 	%rd41, %rd4, %rd39;
	ld.global.nc.f32 	%f77, [%rd41];
	fma.rn.f32 	%f105, %f5, %f77, %f105;
	add.s64 	%rd42, %rd3, %rd39;
	ld.global.nc.f32 	%f78, [%rd42];
	fma.rn.f32 	%f104, %f5, %f78, %f104;
	add.s64 	%rd43, %rd2, %rd39;
	ld.global.nc.f32 	%f79, [%rd43];
	fma.rn.f32 	%f103, %f5, %f79, %f103;
	add.f32 	%f107, %f5, %f107;
$L__BB2_10:
	setp.lt.s32 	%p15, %r2, 4;
	@%p15 bra 	$L__BB2_13;
	mad.lo.s32 	%r16, %r9, 3, %r1;
	mul.wide.s32 	%rd44, %r16, 4;
	add.s64 	%rd45, %rd1, %rd44;
	ld.global.nc.u32 	%r6, [%rd45];
	setp.lt.s32 	%p16, %r6, 0;
	setp.ge.s32 	%p17, %r6, %r9;
	or.pred  	%p18, %p16, %p17;
	@%p18 bra 	$L__BB2_13;
	mul.wide.u32 	%rd46, %r6, 4;
	add.s64 	%rd47, %rd5, %rd46;
	ld.global.nc.f32 	%f80, [%rd47];
	fma.rn.f32 	%f106, %f5, %f80, %f106;
	add.s64 	%rd48, %rd4, %rd46;
	ld.global.nc.f32 	%f81, [%rd48];
	fma.rn.f32 	%f105, %f5, %f81, %f105;
	add.s64 	%rd49, %rd3, %rd46;
	ld.global.nc.f32 	%f82, [%rd49];
	fma.rn.f32 	%f104, %f5, %f82, %f104;
	add.s64 	%rd50, %rd2, %rd46;
	ld.global.nc.f32 	%f83, [%rd50];
	fma.rn.f32 	%f103, %f5, %f83, %f103;
	add.f32 	%f107, %f5, %f107;
$L__BB2_13:
	setp.lt.s32 	%p19, %r2, 5;
	@%p19 bra 	$L__BB2_16;
	shl.b32 	%r17, %r9, 2;
	add.s32 	%r18, %r17, %r1;
	mul.wide.s32 	%rd51, %r18, 4;
	add.s64 	%rd52, %rd1, %rd51;
	ld.global.nc.u32 	%r7, [%rd52];
	setp.lt.s32 	%p20, %r7, 0;
	setp.ge.s32 	%p21, %r7, %r9;
	or.pred  	%p22, %p20, %p21;
	@%p22 bra 	$L__BB2_16;
	mul.wide.u32 	%rd53, %r7, 4;
	add.s64 	%rd54, %rd5, %rd53;
	ld.global.nc.f32 	%f84, [%rd54];
	fma.rn.f32 	%f106, %f5, %f84, %f106;
	add.s64 	%rd55, %rd4, %rd53;
	ld.global.nc.f32 	%f85, [%rd55];
	fma.rn.f32 	%f105, %f5, %f85, %f105;
	add.s64 	%rd56, %rd3, %rd53;
	ld.global.nc.f32 	%f86, [%rd56];
	fma.rn.f32 	%f104, %f5, %f86, %f104;
	add.s64 	%rd57, %rd2, %rd53;
	ld.global.nc.f32 	%f87, [%rd57];
	fma.rn.f32 	%f103, %f5, %f87, %f103;
	add.f32 	%f107, %f5, %f107;
$L__BB2_16:
	setp.lt.s32 	%p23, %r2, 6;
	@%p23 bra 	$L__BB2_19;
	mad.lo.s32 	%r19, %r9, 5, %r1;
	mul.wide.s32 	%rd58, %r19, 4;
	add.s64 	%rd59, %rd1, %rd58;
	ld.global.nc.u32 	%r8, [%rd59];
	setp.lt.s32 	%p24, %r8, 0;
	setp.ge.s32 	%p25, %r8, %r9;
	or.pred  	%p26, %p24, %p25;
	@%p26 bra 	$L__BB2_19;
	mul.wide.u32 	%rd60, %r8, 4;
	add.s64 	%rd61, %rd5, %rd60;
	ld.global.nc.f32 	%f88, [%rd61];
	fma.rn.f32 	%f106, %f5, %f88, %f106;
	add.s64 	%rd62, %rd4, %rd60;
	ld.global.nc.f32 	%f89, [%rd62];
	fma.rn.f32 	%f105, %f5, %f89, %f105;
	add.s64 	%rd63, %rd3, %rd60;
	ld.global.nc.f32 	%f90, [%rd63];
	fma.rn.f32 	%f104, %f5, %f90, %f104;
	add.s64 	%rd64, %rd2, %rd60;
	ld.global.nc.f32 	%f91, [%rd64];
	fma.rn.f32 	%f103, %f5, %f91, %f103;
	add.f32 	%f107, %f5, %f107;
$L__BB2_19:
	ld.param.u64 	%rd76, [_Z21smoothFirstOrderFusedPfS_S_S_PKiS1_S_S_S_S_ib_param_7];
	ld.param.u64 	%rd75, [_Z21smoothFirstOrderFusedPfS_S_S_PKiS1_S_S_S_S_ib_param_6];
	rcp.rn.f32 	%f92, %f107;
	mul.f32 	%f93, %f106, %f92;
	cvta.to.global.u64 	%rd65, %rd75;
	add.s64 	%rd67, %rd65, %rd17;
	st.global.f32 	[%rd67], %f93;
	mul.f32 	%f94, %f105, %f92;
	cvta.to.global.u64 	%rd68, %rd76;
	add.s64 	%rd69, %rd68, %rd17;
	st.global.f32 	[%rd69], %f94;
	mul.f32 	%f95, %f104, %f92;
	cvta.to.global.u64 	%rd70, %rd9;
	add.s64 	%rd71, %rd70, %rd17;
	st.global.f32 	[%rd71], %f95;
	mul.f32 	%f96, %f103, %f92;
	cvta.to.global.u64 	%rd72, %rd10;
	add.s64 	%rd73, %rd72, %rd17;
	st.global.f32 	[%rd73], %f96;
$L__BB2_20:
	ret;

}
	// .globl	_Z21smoothBothOrdersFusedPfS_S_S_PKiS1_S1_S1_S_S_S_S_ib
.visible .entry _Z21smoothBothOrdersFusedPfS_S_S_PKiS1_S1_S1_S_S_S_S_ib(
	.param .u64 .ptr .align 1 _Z21smoothBothOrdersFusedPfS_S_S_PKiS1_S1_S1_S_S_S_S_ib_param_0,
	.param .u64 .ptr .align 1 _Z21smoothBothOrdersFusedPfS_S_S_PKiS1_S1_S1_S_S_S_S_ib_param_1,
	.param .u64 .ptr .align 1 _Z21smoothBothOrdersFusedPfS_S_S_PKiS1_S1_S1_S_S_S_S_ib_param_2,
	.param .u64 .ptr .align 1 _Z21smoothBothOrdersFusedPfS_S_S_PKiS1_S1_S1_S_S_S_S_ib_param_3,
	.param .u64 .ptr .align 1 _Z21smoothBothOrdersFusedPfS_S_S_PKiS1_S1_S1_S_S_S_S_ib_param_4,
	.param .u64 .ptr .align 1 _Z21smoothBothOrdersFusedPfS_S_S_PKiS1_S1_S1_S_S_S_S_ib_param_5,
	.param .u64 .ptr .align 1 _Z21smoothBothOrdersFusedPfS_S_S_PKiS1_S1_S1_S_S_S_S_ib_param_6,
	.param .u64 .ptr .align 1 _Z21smoothBothOrdersFusedPfS_S_S_PKiS1_S1_S1_S_S_S_S_ib_param_7,
	.param .u64 .ptr .align 1 _Z21smoothBothOrdersFusedPfS_S_S_PKiS1_S1_S1_S_S_S_S_ib_param_8,
	.param .u64 .ptr .align 1 _Z21smoothBothOrdersFusedPfS_S_S_PKiS1_S1_S1_S_S_S_S_ib_param_9,
	.param .u64 .ptr .align 1 _Z21smoothBothOrdersFusedPfS_S_S_PKiS1_S1_S1_S_S_S_S_ib_param_10,
	.param .u64 .ptr .align 1 _Z21smoothBothOrdersFusedPfS_S_S_PKiS1_S1_S1_S_S_S_S_ib_param_11,
	.param .u32 _Z21smoothBothOrdersFusedPfS_S_S_PKiS1_S1_S1_S_S_S_S_ib_param_12,
	.param .u8 _Z21smoothBothOrdersFusedPfS_S_S_PKiS1_S1_S1_S_S_S_S_ib_param_13
)
{
	.reg .pred 	%p<76>;
	.reg .b16 	%rs<2>;
	.reg .b32 	%r<47>;
	.reg .b32 	%f<357>;
	.reg .b64 	%rd<169>;

	ld.param.u64 	%rd13, [_Z21smoothBothOrdersFusedPfS_S_S_PKiS1_S1_S1_S_S_S_S_ib_param_0];
	ld.param.u64 	%rd14, [_Z21smoothBothOrdersFusedPfS_S_S_PKiS1_S1_S1_S_S_S_S_ib_param_1];
	ld.param.u64 	%rd15, [_Z21smoothBothOrdersFusedPfS_S_S_PKiS1_S1_S1_S_S_S_S_ib_param_2];
	ld.param.u64 	%rd16, [_Z21smoothBothOrdersFusedPfS_S_S_PKiS1_S1_S1_S_S_S_S_ib_param_3];
	ld.param.u64 	%rd17, [_Z21smoothBothOrdersFusedPfS_S_S_PKiS1_S1_S1_S_S_S_S_ib_param_4];
	ld.param.u64 	%rd18, [_Z21smoothBothOrdersFusedPfS_S_S_PKiS1_S1_S1_S_S_S_S_ib_param_5];
	ld.param.u64 	%rd7, [_Z21smoothBothOrdersFusedPfS_S_S_PKiS1_S1_S1_S_S_S_S_ib_param_6];
	ld.param.u32 	%r22, [_Z21smoothBothOrdersFusedPfS_S_S_PKiS1_S1_S1_S_S_S_S_ib_param_12];
	ld.param.s8 	%rs1, [_Z21smoothBothOrdersFusedPfS_S_S_PKiS1_S1_S1_S_S_S_S_ib_param_13];
	cvta.to.global.u64 	%rd1, %rd17;
	cvta.to.global.u64 	%rd2, %rd18;
	cvta.to.global.u64 	%rd3, %rd16;
	cvta.to.global.u64 	%rd4, %rd15;
	cvta.to.global.u64 	%rd5, %rd14;
	cvta.to.global.u64 	%rd6, %rd13;
	mov.u32 	%r23, %ctaid.x;
	mov.u32 	%r24, %ntid.x;
	mov.u32 	%r25, %tid.x;
	mad.lo.s32 	%r1, %r23, %r24, %r25;
	setp.ge.s32 	%p1, %r1, %r22;
	mov.f32 	%f276, 0f3F800000;
	@%p1 bra 	$L__BB3_56;
	cvta.to.global.u64 	%rd19, %rd7;
	mul.wide.s32 	%rd20, %r1, 4;
	add.s64 	%rd21, %rd6, %rd20;
	add.s64 	%rd22, %rd5, %rd20;
	add.s64 	%rd23, %rd4, %rd20;
	add.s64 	%rd24, %rd3, %rd20;
	add.s64 	%rd25, %rd19, %rd20;
	ld.global.nc.u32 	%r2, [%rd25];
	ld.global.nc.f32 	%f272, [%rd24];
	ld.global.nc.f32 	%f273, [%rd23];
	ld.global.nc.f32 	%f274, [%rd22];
	ld.global.nc.f32 	%f275, [%rd21];
	setp.eq.s16 	%p2, %rs1, 0;
	selp.f32 	%f5, 0f3F800000, 0f3F1B4396, %p2;
	setp.lt.s32 	%p3, %r2, 1;
	@%p3 bra 	$L__BB3_4;
	add.s64 	%rd27, %rd1, %rd20;
	ld.global.nc.u32 	%r3, [%rd27];
	setp.lt.s32 	%p4, %r3, 0;
	setp.ge.s32 	%p5, %r3, %r22;
	or.pred  	%p6, %p4, %p5;
	@%p6 bra 	$L__BB3_4;
	mul.wide.u32 	%rd28, %r3, 4;
	add.s64 	%rd29, %rd6, %rd28;
	ld.global.nc.f32 	%f189, [%rd29];
	fma.rn.f32 	%f275, %f5, %f189, %f275;
	add.s64 	%rd30, %rd5, %rd28;
	ld.global.nc.f32 	%f190, [%rd30];
	fma.rn.f32 	%f274, %f5, %f190, %f274;
	add.s64 	%rd31, %rd4, %rd28;
	ld.global.nc.f32 	%f191, [%rd31];
	fma.rn.f32 	%f273, %f5, %f191, %f273;
	add.s64 	%rd32, %rd3, %rd28;
	ld.global.nc.f32 	%f192, [%rd32];
	fma.rn.f32 	%f272, %f5, %f192, %f272;
	add.f32 	%f276, %f5, 0f3F800000;
$L__BB3_4:
	setp.lt.s32 	%p7, %r2, 2;
	@%p7 bra 	$L__BB3_7;
	add.s32 	%r26, %r22, %r1;
	mul.wide.s32 	%rd33, %r26, 4;
	add.s64 	%rd34, %rd1, %rd33;
	ld.global.nc.u32 	%r4, [%rd34];
	setp.lt.s32 	%p8, %r4, 0;
	setp.ge.s32 	%p9, %r4, %r22;
	or.pred  	%p10, %p8, %p9;
	@%p10 bra 	$L__BB3_7;
	mul.wide.u32 	%rd35, %r4, 4;
	add.s64 	%rd36, %rd6, %rd35;
	ld.global.nc.f32 	%f193, [%rd36];
	fma.rn.f32 	%f275, %f5, %f193, %f275;
	add.s64 	%rd37, %rd5, %rd35;
	ld.global.nc.f32 	%f194, [%rd37];
	fma.rn.f32 	%f274, %f5, %f194, %f274;
	add.s64 	%rd38, %rd4, %rd35;
	ld.global.nc.f32 	%f195, [%rd38];
	fma.rn.f32 	%f273, %f5, %f195, %f273;
	add.s64 	%rd39, %rd3, %rd35;
	ld.global.nc.f32 	%f196, [%rd39];
	fma.rn.f32 	%f272, %f5, %f196, %f272;
	add.f32 	%f276, %f5, %f276;
$L__BB3_7:
	setp.lt.s32 	%p11, %r2, 3;
	@%p11 bra 	$L__BB3_10;
	shl.b32 	%r27, %r22, 1;
	add.s32 	%r28, %r27, %r1;
	mul.wide.s32 	%rd40, %r28, 4;
	add.s64 	%rd41, %rd1, %rd40;
	ld.global.nc.u32 	%r5, [%rd41];
	setp.lt.s32 	%p12, %r5, 0;
	setp.ge.s32 	%p13, %r5, %r22;
	or.pred  	%p14, %p12, %p13;
	@%p14 bra 	$L__BB3_10;
	mul.wide.u32 	%rd42, %r5, 4;
	add.s64 	%rd43, %rd6, %rd42;
	ld.global.nc.f32 	%f197, [%rd43];
	fma.rn.f32 	%f275, %f5, %f197, %f275;
	add.s64 	%rd44, %rd5, %rd42;
	ld.global.nc.f32 	%f198, [%rd44];
	fma.rn.f32 	%f274, %f5, %f198, %f274;
	add.s64 	%rd45, %rd4, %rd42;
	ld.global.nc.f32 	%f199, [%rd45];
	fma.rn.f32 	%f273, %f5, %f199, %f273;
	add.s64 	%rd46, %rd3, %rd42;
	ld.global.nc.f32 	%f200, [%rd46];
	fma.rn.f32 	%f272, %f5, %f200, %f272;
	add.f32 	%f276, %f5, %f276;
$L__BB3_10:
	setp.lt.s32 	%p15, %r2, 4;
	@%p15 bra 	$L__BB3_13;
	mad.lo.s32 	%r29, %r22, 3, %r1;
	mul.wide.s32 	%rd47, %r29, 4;
	add.s64 	%rd48, %rd1, %rd47;
	ld.global.nc.u32 	%r6, [%rd48];
	setp.lt.s32 	%p16, %r6, 0;
	setp.ge.s32 	%p17, %r6, %r22;
	or.pred  	%p18, %p16, %p17;
	@%p18 bra 	$L__BB3_13;
	mul.wide.u32 	%rd49, %r6, 4;
	add.s64 	%rd50, %rd6, %rd49;
	ld.global.nc.f32 	%f201, [%rd50];
	fma.rn.f32 	%f275, %f5, %f201, %f275;
	add.s64 	%rd51, %rd5, %rd49;
	ld.global.nc.f32 	%f202, [%rd51];
	fma.rn.f32 	%f274, %f5, %f202, %f274;
	add.s64 	%rd52, %rd4, %rd49;
	ld.global.nc.f32 	%f203, [%rd52];
	fma.rn.f32 	%f273, %f5, %f203, %f273;
	add.s64 	%rd53, %rd3, %rd49;
	ld.global.nc.f32 	%f204, [%rd53];
	fma.rn.f32 	%f272, %f5, %f204, %f272;
	add.f32 	%f276, %f5, %f276;
$L__BB3_13:
	setp.lt.s32 	%p19, %r2, 5;
	@%p19 bra 	$L__BB3_16;
	shl.b32 	%r30, %r22, 2;
	add.s32 	%r31, %r30, %r1;
	mul.wide.s32 	%rd54, %r31, 4;
	add.s64 	%rd55, %rd1, %rd54;
	ld.global.nc.u32 	%r7, [%rd55];
	setp.lt.s32 	%p20, %r7, 0;
	setp.ge.s32 	%p21, %r7, %r22;
	or.pred  	%p22, %p20, %p21;
	@%p22 bra 	$L__BB3_16;
	mul.wide.u32 	%rd56, %r7, 4;
	add.s64 	%rd57, %rd6, %rd56;
	ld.global.nc.f32 	%f205, [%rd57];
	fma.rn.f32 	%f275, %f5, %f205, %f275;
	add.s64 	%rd58, %rd5, %rd56;
	ld.global.nc.f32 	%f206, [%rd58];
	fma.rn.f32 	%f274, %f5, %f206, %f274;
	add.s64 	%rd59, %rd4, %rd56;
	ld.global.nc.f32 	%f207, [%rd59];
	fma.rn.f32 	%f273, %f5, %f207, %f273;
	add.s64 	%rd60, %rd3, %rd56;
	ld.global.nc.f32 	%f208, [%rd60];
	fma.rn.f32 	%f272, %f5, %f208, %f272;
	add.f32 	%f276, %f5, %f276;
$L__BB3_16:
	setp.lt.s32 	%p23, %r2, 6;
	@%p23 bra 	$L__BB3_19;
	mad.lo.s32 	%r32, %r22, 5, %r1;
	mul.wide.s32 	%rd61, %r32, 4;
	add.s64 	%rd62, %rd1, %rd61;
	ld.global.nc.u32 	%r8, [%rd62];
	setp.lt.s32 	%p24, %r8, 0;
	setp.ge.s32 	%p25, %r8, %r22;
	or.pred  	%p26, %p24, %p25;
	@%p26 bra 	$L__BB3_19;
	mul.wide.u32 	%rd63, %r8, 4;
	add.s64 	%rd64, %rd6, %rd63;
	ld.global.nc.f32 	%f209, [%rd64];
	fma.rn.f32 	%f275, %f5, %f209, %f275;
	add.s64 	%rd65, %rd5, %rd63;
	ld.global.nc.f32 	%f210, [%rd65];
	fma.rn.f32 	%f274, %f5, %f210, %f274;
	add.s64 	%rd66, %rd4, %rd63;
	ld.global.nc.f32 	%f211, [%rd66];
	fma.rn.f32 	%f273, %f5, %f211, %f273;
	add.s64 	%rd67, %rd3, %rd63;
	ld.global.nc.f32 	%f212, [%rd67];
	fma.rn.f32 	%f272, %f5, %f212, %f272;
	add.f32 	%f276, %f5, %f276;
$L__BB3_19:
	ld.param.u64 	%rd164, [_Z21smoothBothOrdersFusedPfS_S_S_PKiS1_S1_S1_S_S_S_S_ib_param_7];
	setp.eq.s16 	%p27, %rs1, 0;
	cvta.to.global.u64 	%rd68, %rd164;
	add.s64 	%rd70, %rd68, %rd20;
	ld.global.nc.u32 	%r9, [%rd70];
	selp.f32 	%f66, 0f3F800000, 0f3E0A8C15, %p27;
	setp.lt.s32 	%p28, %r9, 1;
	@%p28 bra 	$L__BB3_22;
	add.s64 	%rd72, %rd2, %rd20;
	ld.global.nc.u32 	%r10, [%rd72];
	setp.lt.s32 	%p29, %r10, 0;
	setp.ge.s32 	%p30, %r10, %r22;
	or.pred  	%p31, %p29, %p30;
	@%p31 bra 	$L__BB3_22;
	mul.wide.u32 	%rd73, %r10, 4;
	add.s64 	%rd74, %rd6, %rd73;
	ld.global.nc.f32 	%f213, [%rd74];
	fma.rn.f32 	%f275, %f66, %f213, %f275;
	add.s64 	%rd75, %rd5, %rd73;
	ld.global.nc.f32 	%f214, [%rd75];
	fma.rn.f32 	%f274, %f66, %f214, %f274;
	add.s64 	%rd76, %rd4, %rd73;
	ld.global.nc.f32 	%f215, [%rd76];
	fma.rn.f32 	%f273, %f66, %f215, %f273;
	add.s64 	%rd77, %rd3, %rd73;
	ld.global.nc.f32 	%f216, [%rd77];
	fma.rn.f32 	%f272, %f66, %f216, %f272;
	add.f32 	%f276, %f66, %f276;
$L__BB3_22:
	setp.lt.s32 	%p32, %r9, 2;
	@%p32 bra 	$L__BB3_25;
	add.s32 	%r33, %r22, %r1;
	mul.wide.s32 	%rd78, %r33, 4;
	add.s64 	%rd79, %rd2, %rd78;
	ld.global.nc.u32 	%r11, [%rd79];
	setp.lt.s32 	%p33, %r11, 0;
	setp.ge.s32 	%p34, %r11, %r22;
	or.pred  	%p35, %p33, %p34;
	@%p35 bra 	$L__BB3_25;
	mul.wide.u32 	%rd80, %r11, 4;
	add.s64 	%rd81, %rd6, %rd80;
	ld.global.nc.f32 	%f217, [%rd81];
	fma.rn.f32 	%f275, %f66, %f217, %f275;
	add.s64 	%rd82, %rd5, %rd80;
	ld.global.nc.f32 	%f218, [%rd82];
	fma.rn.f32 	%f274, %f66, %f218, %f274;
	add.s64 	%rd83, %rd4, %rd80;
	ld.global.nc.f32 	%f219, [%rd83];
	fma.rn.f32 	%f273, %f66, %f219, %f273;
	add.s64 	%rd84, %rd3, %rd80;
	ld.global.nc.f32 	%f220, [%rd84];
	fma.rn.f32 	%f272, %f66, %f220, %f272;
	add.f32 	%f276, %f66, %f276;
$L__BB3_25:
	setp.lt.s32 	%p36, %r9, 3;
	@%p36 bra 	$L__BB3_28;
	shl.b32 	%r34, %r22, 1;
	add.s32 	%r35, %r34, %r1;
	mul.wide.s32 	%rd85, %r35, 4;
	add.s64 	%rd86, %rd2, %rd85;
	ld.global.nc.u32 	%r12, [%rd86];
	setp.lt.s32 	%p37, %r12, 0;
	setp.ge.s32 	%p38, %r12, %r22;
	or.pred  	%p39, %p37, %p38;
	@%p39 bra 	$L__BB3_28;
	mul.wide.u32 	%rd87, %r12, 4;
	add.s64 	%rd88, %rd6, %rd87;
	ld.global.nc.f32 	%f221, [%rd88];
	fma.rn.f32 	%f275, %f66, %f221, %f275;
	add.s64 	%rd89, %rd5, %rd87;
	ld.global.nc.f32 	%f222, [%rd89];
	fma.rn.f32 	%f274, %f66, %f222, %f274;
	add.s64 	%rd90, %rd4, %rd87;
	ld.global.nc.f32 	%f223, [%rd90];
	fma.rn.f32 	%f273, %f66, %f223, %f273;
	add.s64 	%rd91, %rd3, %rd87;
	ld.global.nc.f32 	%f224, [%rd91];
	fma.rn.f32 	%f272, %f66, %f224, %f272;
	add.f32 	%f276, %f66, %f276;
$L__BB3_28:
	setp.lt.s32 	%p40, %r9, 4;
	@%p40 bra 	$L__BB3_31;
	mad.lo.s32 	%r36, %r22, 3, %r1;
	mul.wide.s32 	%rd92, %r36, 4;
	add.s64 	%rd93, %rd2, %rd92;
	ld.global.nc.u32 	%r13, [%rd93];
	setp.lt.s32 	%p41, %r13, 0;
	setp.ge.s32 	%p42, %r13, %r22;
	or.pred  	%p43, %p41, %p42;
	@%p43 bra 	$L__BB3_31;
	mul.wide.u32 	%rd94, %r13, 4;
	add.s64 	%rd95, %rd6, %rd94;
	ld.global.nc.f32 	%f225, [%rd95];
	fma.rn.f32 	%f275, %f66, %f225, %f275;
	add.s64 	%rd96, %rd5, %rd94;
	ld.global.nc.f32 	%f226, [%rd96];
	fma.rn.f32 	%f274, %f66, %f226, %f274;
	add.s64 	%rd97, %rd4, %rd94;
	ld.global.nc.f32 	%f227, [%rd97];
	fma.rn.f32 	%f273, %f66, %f227, %f273;
	add.s64 	%rd98, %rd3, %rd94;
	ld.global.nc.f32 	%f228, [%rd98];
	fma.rn.f32 	%f272, %f66, %f228, %f272;
	add.f32 	%f276, %f66, %f276;
$L__BB3_31:
	setp.lt.s32 	%p44, %r9, 5;
	@%p44 bra 	$L__BB3_34;
	shl.b32 	%r37, %r22, 2;
	add.s32 	%r38, %r37, %r1;
	mul.wide.s32 	%rd99, %r38, 4;
	add.s64 	%rd100, %rd2, %rd99;
	ld.global.nc.u32 	%r14, [%rd100];
	setp.lt.s32 	%p45, %r14, 0;
	setp.ge.s32 	%p46, %r14, %r22;
	or.pred  	%p47, %p45, %p46;
	@%p47 bra 	$L__BB3_34;
	mul.wide.u32 	%rd101, %r14, 4;
	add.s64 	%rd102, %rd6, %rd101;
	ld.global.nc.f32 	%f229, [%rd102];
	fma.rn.f32 	%f275, %f66, %f229, %f275;
	add.s64 	%rd103, %rd5, %rd101;
	ld.global.nc.f32 	%f230, [%rd103];
	fma.rn.f32 	%f274, %f66, %f230, %f274;
	add.s64 	%rd104, %rd4, %rd101;
	ld.global.nc.f32 	%f231, [%rd104];
	fma.rn.f32 	%f273, %f66, %f231, %f273;
	add.s64 	%rd105, %rd3, %rd101;
	ld.global.nc.f32 	%f232, [%rd105];
	fma.rn.f32 	%f272, %f66, %f232, %f272;
	add.f32 	%f276, %f66, %f276;
$L__BB3_34:
	setp.lt.s32 	%p48, %r9, 6;
	@%p48 bra 	$L__BB3_37;
	mad.lo.s32 	%r39, %r22, 5, %r1;
	mul.wide.s32 	%rd106, %r39, 4;
	add.s64 	%rd107, %rd2, %rd106;
	ld.global.nc.u32 	%r15, [%rd107];
	setp.lt.s32 	%p49, %r15, 0;
	setp.ge.s32 	%p50, %r15, %r22;
	or.pred  	%p51, %p49, %p50;
	@%p51 bra 	$L__BB3_37;
	mul.wide.u32 	%rd108, %r15, 4;
	add.s64 	%rd109, %rd6, %rd108;
	ld.global.nc.f32 	%f233, [%rd109];
	fma.rn.f32 	%f275, %f66, %f233, %f275;
	add.s64 	%rd110, %rd5, %rd108;
	ld.global.nc.f32 	%f234, [%rd110];
	fma.rn.f32 	%f274, %f66, %f234, %f274;
	add.s64 	%rd111, %rd4, %rd108;
	ld.global.nc.f32 	%f235, [%rd111];
	fma.rn.f32 	%f273, %f66, %f235, %f273;
	add.s64 	%rd112, %rd3, %rd108;
	ld.global.nc.f32 	%f236, [%rd112];
	fma.rn.f32 	%f272, %f66, %f236, %f272;
	add.f32 	%f276, %f66, %f276;
$L__BB3_37:
	setp.lt.s32 	%p52, %r9, 7;
	@%p52 bra 	$L__BB3_40;
	mad.lo.s32 	%r40, %r22, 6, %r1;
	mul.wide.s32 	%rd113, %r40, 4;
	add.s64 	%rd114, %rd2, %rd113;
	ld.global.nc.u32 	%r16, [%rd114];
	setp.lt.s32 	%p53, %r16, 0;
	setp.ge.s32 	%p54, %r16, %r22;
	or.pred  	%p55, %p53, %p54;
	@%p55 bra 	$L__BB3_40;
	mul.wide.u32 	%rd115, %r16, 4;
	add.s64 	%rd116, %rd6, %rd115;
	ld.global.nc.f32 	%f237, [%rd116];
	fma.rn.f32 	%f275, %f66, %f237, %f275;
	add.s64 	%rd117, %rd5, %rd115;
	ld.global.nc.f32 	%f238, [%rd117];
	fma.rn.f32 	%f274, %f66, %f238, %f274;
	add.s64 	%rd118, %rd4, %rd115;
	ld.global.nc.f32 	%f239, [%rd118];
	fma.rn.f32 	%f273, %f66, %f239, %f273;
	add.s64 	%rd119, %rd3, %rd115;
	ld.global.nc.f32 	%f240, [%rd119];
	fma.rn.f32 	%f272, %f66, %f240, %f272;
	add.f32 	%f276, %f66, %f276;
$L__BB3_40:
	setp.lt.s32 	%p56, %r9, 8;
	@%p56 bra 	$L__BB3_43;
	mad.lo.s32 	%r41, %r22, 7, %r1;
	mul.wide.s32 	%rd120, %r41, 4;
	add.s64 	%rd121, %rd2, %rd120;
	ld.global.nc.u32 	%r17, [%rd121];
	setp.lt.s32 	%p57, %r17, 0;
	setp.ge.s32 	%p58, %r17, %r22;
	or.pred  	%p59, %p57, %p58;
	@%p59 bra 	$L__BB3_43;
	mul.wide.u32 	%rd122, %r17, 4;
	add.s64 	%rd123, %rd6, %rd122;
	ld.global.nc.f32 	%f241, [%rd123];
	fma.rn.f32 	%f275, %f66, %f241, %f275;
	add.s64 	%rd124, %rd5, %rd122;
	ld.global.nc.f32 	%f242, [%rd124];
	fma.rn.f32 	%f274, %f66, %f242, %f274;
	add.s64 	%rd125, %rd4, %rd122;
	ld.global.nc.f32 	%f243, [%rd125];
	fma.rn.f32 	%f273, %f66, %f243, %f273;
	add.s64 	%rd126, %rd3, %rd122;
	ld.global.nc.f32 	%f244, [%rd126];
	fma.rn.f32 	%f272, %f66, %f244, %f272;
	add.f32 	%f276, %f66, %f276;
$L__BB3_43:
	setp.lt.s32 	%p60, %r9, 9;
	@%p60 bra 	$L__BB3_46;
	shl.b32 	%r42, %r22, 3;
	add.s32 	%r43, %r42, %r1;
	mul.wide.s32 	%rd127, %r43, 4;
	add.s64 	%rd128, %rd2, %rd127;
	ld.global.nc.u32 	%r18, [%rd128];
	setp.lt.s32 	%p61, %r18, 0;
	setp.ge.s32 	%p62, %r18, %r22;
	or.pred  	%p63, %p61, %p62;
	@%p63 bra 	$L__BB3_46;
	mul.wide.u32 	%rd129, %r18, 4;
	add.s64 	%rd130, %rd6, %rd129;
	ld.global.nc.f32 	%f245, [%rd130];
	fma.rn.f32 	%f275, %f66, %f245, %f275;
	add.s64 	%rd131, %rd5, %rd129;
	ld.global.nc.f32 	%f246, [%rd131];
	fma.rn.f32 	%f274, %f66, %f246, %f274;
	add.s64 	%rd132, %rd4, %rd129;
	ld.global.nc.f32 	%f247, [%rd132];
	fma.rn.f32 	%f273, %f66, %f247, %f273;
	add.s64 	%rd133, %rd3, %rd129;
	ld.global.nc.f32 	%f248, [%rd133];
	fma.rn.f32 	%f272, %f66, %f248, %f272;
	add.f32 	%f276, %f66, %f276;
$L__BB3_46:
	setp.lt.s32 	%p64, %r9, 10;
	@%p64 bra 	$L__BB3_49;
	mad.lo.s32 	%r44, %r22, 9, %r1;
	mul.wide.s32 	%rd134, %r44, 4;
	add.s64 	%rd135, %rd2, %rd134;
	ld.global.nc.u32 	%r19, [%rd135];
	setp.lt.s32 	%p65, %r19, 0;
	setp.ge.s32 	%p66, %r19, %r22;
	or.pred  	%p67, %p65, %p66;
	@%p67 bra 	$L__BB3_49;
	mul.wide.u32 	%rd136, %r19, 4;
	add.s64 	%rd137, %rd6, %rd136;
	ld.global.nc.f32 	%f249, [%rd137];
	fma.rn.f32 	%f275, %f66, %f249, %f275;
	add.s64 	%rd138, %rd5, %rd136;
	ld.global.nc.f32 	%f250, [%rd138];
	fma.rn.f32 	%f274, %f66, %f250, %f274;
	add.s64 	%rd139, %rd4, %rd136;
	ld.global.nc.f32 	%f251, [%rd139];
	fma.rn.f32 	%f273, %f66, %f251, %f273;
	add.s64 	%rd140, %rd3, %rd136;
	ld.global.nc.f32 	%f252, [%rd140];
	fma.rn.f32 	%f272, %f66, %f252, %f272;
	add.f32 	%f276, %f66, %f276;
$L__BB3_49:
	setp.lt.s32 	%p68, %r9, 11;
	@%p68 bra 	$L__BB3_52;
	mad.lo.s32 	%r45, %r22, 10, %r1;
	mul.wide.s32 	%rd141, %r45, 4;
	add.s64 	%rd142, %rd2, %rd141;
	ld.global.nc.u32 	%r20, [%rd142];
	setp.lt.s32 	%p69, %r20, 0;
	setp.ge.s32 	%p70, %r20, %r22;
	or.pred  	%p71, %p69, %p70;
	@%p71 bra 	$L__BB3_52;
	mul.wide.u32 	%rd143, %r20, 4;
	add.s64 	%rd144, %rd6, %rd143;
	ld.global.nc.f32 	%f253, [%rd144];
	fma.rn.f32 	%f275, %f66, %f253, %f275;
	add.s64 	%rd145, %rd5, %rd143;
	ld.global.nc.f32 	%f254, [%rd145];
	fma.rn.f32 	%f274, %f66, %f254, %f274;
	add.s64 	%rd146, %rd4, %rd143;
	ld.global.nc.f32 	%f255, [%rd146];
	fma.rn.f32 	%f273, %f66, %f255, %f273;
	add.s64 	%rd147, %rd3, %rd143;
	ld.global.nc.f32 	%f256, [%rd147];
	fma.rn.f32 	%f272, %f66, %f256, %f272;
	add.f32 	%f276, %f66, %f276;
$L__BB3_52:
	setp.lt.s32 	%p72, %r9, 12;
	@%p72 bra 	$L__BB3_55;
	mad.lo.s32 	%r46, %r22, 11, %r1;
	mul.wide.s32 	%rd148, %r46, 4;
	add.s64 	%rd149, %rd2, %rd148;
	ld.global.nc.u32 	%r21, [%rd149];
	setp.lt.s32 	%p73, %r21, 0;
	setp.ge.s32 	%p74, %r21, %r22;
	or.pred  	%p75, %p73, %p74;
	@%p75 bra 	$L__BB3_55;
	mul.wide.u32 	%rd150, %r21, 4;
	add.s64 	%rd151, %rd6, %rd150;
	ld.global.nc.f32 	%f257, [%rd151];
	fma.rn.f32 	%f275, %f66, %f257, %f275;
	add.s64 	%rd152, %rd5, %rd150;
	ld.global.nc.f32 	%f258, [%rd152];
	fma.rn.f32 	%f274, %f66, %f258, %f274;
	add.s64 	%rd153, %rd4, %rd150;
	ld.global.nc.f32 	%f259, [%rd153];
	fma.rn.f32 	%f273, %f66, %f259, %f273;
	add.s64 	%rd154, %rd3, %rd150;
	ld.global.nc.f32 	%f260, [%rd154];
	fma.rn.f32 	%f272, %f66, %f260, %f272;
	add.f32 	%f276, %f66, %f276;
$L__BB3_55:
	ld.param.u64 	%rd168, [_Z21smoothBothOrdersFusedPfS_S_S_PKiS1_S1_S1_S_S_S_S_ib_param_11];
	ld.param.u64 	%rd167, [_Z21smoothBothOrdersFusedPfS_S_S_PKiS1_S1_S1_S_S_S_S_ib_param_10];
	ld.param.u64 	%rd166, [_Z21smoothBothOrdersFusedPfS_S_S_PKiS1_S1_S1_S_S_S_S_ib_param_9];
	ld.param.u64 	%rd165, [_Z21smoothBothOrdersFusedPfS_S_S_PKiS1_S1_S1_S_S_S_S_ib_param_8];
	rcp.rn.f32 	%f261, %f276;
	mul.f32 	%f262, %f275, %f261;
	cvta.to.global.u64 	%rd155, %rd165;
	add.s64 	%rd157, %rd155, %rd20;
	st.global.f32 	[%rd157], %f262;
	mul.f32 	%f263, %f274, %f261;
	cvta.to.global.u64 	%rd158, %rd166;
	add.s64 	%rd159, %rd158, %rd20;
	st.global.f32 	[%rd159], %f263;
	mul.f32 	%f264, %f273, %f261;
	cvta.to.global.u64 	%rd160, %rd167;
	add.s64 	%rd161, %rd160, %rd20;
	st.global.f32 	[%rd161], %f264;
	mul.f32 	%f265, %f272, %f261;
	cvta.to.global.u64 	%rd162, %rd168;
	add.s64 	%rd163, %rd162, %rd20;
	st.global.f32 	[%rd163], %f265;
$L__BB3_56:
	ret;

}


// ===== COMPILED SASS (sm_100) =====

	.target	sm_100

	.elftype	@"ET_EXEC"


//--------------------- .note.nv.tkinfo           --------------------------
	.section	.note.nv.tkinfo,"",@"SHT_NOTE"
	.sectionflags	@"SHF_NOTE_NV_TKINFO"
	.tkinfo
        /*0018*/ 	.word	0x00000002
        /*0030*/ 	.string	""
        /*0030*/ 	.string	"ptxas"
        /*0030*/ 	.string	"Cuda compilation tools, release 13.0, V13.0.88"
        /*0030*/ 	.string	"Build cuda_13.0.r13.0/compiler.36424714_0"
        /*0030*/ 	.string	"-arch sm_100 -m 64 "



//--------------------- .note.nv.cuinfo           --------------------------
	.section	.note.nv.cuinfo,"",@"SHT_NOTE"
	.sectionflags	@"SHF_NOTE_NV_CUINFO"
        /*0018*/ 	.short	0x0002
        /*001a*/ 	.short	0x0064
        /*001c*/ 	.short	0x0082
	.zero		2


//--------------------- .nv.info                  --------------------------
	.section	.nv.info,"",@"SHT_CUDA_INFO"
	.align	4


	//----- nvinfo : EIATTR_REGCOUNT
	.align		4
        /*0000*/ 	.byte	0x04, 0x2f
        /*0002*/ 	.short	(.L_1 - .L_0)
	.align		4
.L_0:
        /*0004*/ 	.word	index@(_Z20smoothFirstOrderOnlyPKfPKiS2_Pfib)
        /*0008*/ 	.word	0x0000000f


	//----- nvinfo : EIATTR_FRAME_SIZE
	.align		4
.L_1:
        /*000c*/ 	.byte	0x04, 0x11
        /*000e*/ 	.short	(.L_3 - .L_2)
	.align		4
.L_2:
        /*0010*/ 	.word	index@($__internal_3_$__cuda_sm3x_div_rn_noftz_f32_slowpath)
        /*0014*/ 	.word	0x00000000


	//----- nvinfo : EIATTR_FRAME_SIZE
	.align		4
.L_3:
        /*0018*/ 	.byte	0x04, 0x11
        /*001a*/ 	.short	(.L_5 - .L_4)
	.align		4
.L_4:
        /*001c*/ 	.word	index@(_Z20smoothFirstOrderOnlyPKfPKiS2_Pfib)
        /*0020*/ 	.word	0x00000000


	//----- nvinfo : EIATTR_REGCOUNT
	.align		4
.L_5:
        /*0024*/ 	.byte	0x04, 0x2f
        /*0026*/ 	.short	(.L_7 - .L_6)
	.align		4
.L_6:
        /*0028*/ 	.word	index@(_Z16smoothBothOrdersPKfPKiS2_S2_S2_Pfib)
        /*002c*/ 	.word	0x0000000f


	//----- nvinfo : EIATTR_FRAME_SIZE
	.align		4
.L_7:
        /*0030*/ 	.byte	0x04, 0x11
        /*0032*/ 	.short	(.L_9 - .L_8)
	.align		4
.L_8:
        /*0034*/ 	.word	index@($__internal_2_$__cuda_sm3x_div_rn_noftz_f32_slowpath)
        /*0038*/ 	.word	0x00000000


	//----- nvinfo : EIATTR_FRAME_SIZE
	.align		4
.L_9:
        /*003c*/ 	.byte	0x04, 0x11
        /*003e*/ 	.short	(.L_11 - .L_10)
	.align		4
.L_10:
        /*0040*/ 	.word	index@(_Z16smoothBothOrdersPKfPKiS2_S2_S2_Pfib)
        /*0044*/ 	.word	0x00000000


	//----- nvinfo : EIATTR_REGCOUNT
	.align		4
.L_11:
        /*0048*/ 	.byte	0x04, 0x2f
        /*004a*/ 	.short	(.L_13 - .L_12)
	.align		4
.L_12:
        /*004c*/ 	.word	index@(_Z21smoothFirstOrderFusedPfS_S_S_PKiS1_S_S_S_S_ib)
        /*0050*/ 	.word	0x0000001c


	//----- nvinfo : EIATTR_FRAME_SIZE
	.align		4
.L_13:
        /*0054*/ 	.byte	0x04, 0x11
        /*0056*/ 	.short	(.L_15 - .L_14)
	.align		4
.L_14:
        /*0058*/ 	.word	index@($__internal_1_$__cuda_sm20_rcp_rn_f32_slowpath)
        /*005c*/ 	.word	0x00000000


	//----- nvinfo : EIATTR_FRAME_SIZE
	.align		4
.L_15:
        /*0060*/ 	.byte	0x04, 0x11
        /*0062*/ 	.short	(.L_17 - .L_16)
	.align		4
.L_16:
        /*0064*/ 	.word	index@(_Z21smoothFirstOrderFusedPfS_S_S_PKiS1_S_S_S_S_ib)
        /*0068*/ 	.word	0x00000000


	//----- nvinfo : EIATTR_REGCOUNT
	.align		4
.L_17:
        /*006c*/ 	.byte	0x04, 0x2f
        /*006e*/ 	.short	(.L_19 - .L_18)
	.align		4
.L_18:
        /*0070*/ 	.word	index@(_Z21smoothBothOrdersFusedPfS_S_S_PKiS1_S1_S1_S_S_S_S_ib)
        /*0074*/ 	.word	0x00000020


	//----- nvinfo : EIATTR_FRAME_SIZE
	.align		4
.L_19:
        /*0078*/ 	.byte	0x04, 0x11
        /*007a*/ 	.short	(.L_21 - .L_20)
	.align		4
.L_20:
        /*007c*/ 	.word	index@($__internal_0_$__cuda_sm20_rcp_rn_f32_slowpath)
        /*0080*/ 	.word	0x00000000


	//----- nvinfo : EIATTR_FRAME_SIZE
	.align		4
.L_21:
        /*0084*/ 	.byte	0x04, 0x11
        /*0086*/ 	.short	(.L_23 - .L_22)
	.align		4
.L_22:
        /*0088*/ 	.word	index@(_Z21smoothBothOrdersFusedPfS_S_S_PKiS1_S1_S1_S_S_S_S_ib)
        /*008c*/ 	.word	0x00000000


	//----- nvinfo : EIATTR_MIN_STACK_SIZE
	.align		4
.L_23:
        /*0090*/ 	.byte	0x04, 0x12
        /*0092*/ 	.short	(.L_25 - .L_24)
	.align		4
.L_24:
        /*0094*/ 	.word	index@(_Z21smoothBothOrdersFusedPfS_S_S_PKiS1_S1_S1_S_S_S_S_ib)
        /*0098*/ 	.word	0x00000000


	//----- nvinfo : EIATTR_MIN_STACK_SIZE
	.align		4
.L_25:
        /*009c*/ 	.byte	0x04, 0x12
        /*009e*/ 	.short	(.L_27 - .L_26)
	.align		4
.L_26:
        /*00a0*/ 	.word	index@(_Z21smoothFirstOrderFusedPfS_S_S_PKiS1_S_S_S_S_ib)
        /*00a4*/ 	.word	0x00000000


	//----- nvinfo : EIATTR_MIN_STACK_SIZE
	.align		4
.L_27:
        /*00a8*/ 	.byte	0x04, 0x12
        /*00aa*/ 	.short	(.L_29 - .L_28)
	.align		4
.L_28:
        /*00ac*/ 	.word	index@(_Z16smoothBothOrdersPKfPKiS2_S2_S2_Pfib)
        /*00b0*/ 	.word	0x00000000


	//----- nvinfo : EIATTR_MIN_STACK_SIZE
	.align		4
.L_29:
        /*00b4*/ 	.byte	0x04, 0x12
        /*00b6*/ 	.short	(.L_31 - .L_30)
	.align		4
.L_30:
        /*00b8*/ 	.word	index@(_Z20smoothFirstOrderOnlyPKfPKiS2_Pfib)
        /*00bc*/ 	.word	0x00000000
.L_31:


//--------------------- .nv.compat                --------------------------
	.section	.nv.compat,"",@"SHT_CUDA_COMPAT_INFO"
	.align	4
        /*0000*/ 	.byte	0x02, 0x09, 0x00, 0x00, 0x02, 0x02, 0x01, 0x00, 0x02, 0x05, 0x05, 0x00, 0x03, 0x07, 0x01, 0x01
        /*0010*/ 	.byte	0x02, 0x03, 0x00, 0x00, 0x02, 0x06, 0x01, 0x00, 0x04, 0x0b, 0x08, 0x00, 0x01, 0x00, 0x00, 0x00
        /*0020*/ 	.byte	0x00, 0x00, 0x00, 0x00


//--------------------- .nv.info._Z21smoothBothOrdersFusedPfS_S_S_PKiS1_S1_S1_S_S_S_S_ib --------------------------
	.section	.nv.info._Z21smoothBothOrdersFusedPfS_S_S_PKiS1_S1_S1_S_S_S_S_ib,"",@"SHT_CUDA_INFO"
	.sectionflags	@""
	.align	4


	//----- nvinfo : EIATTR_CUDA_API_VERSION
	.align		4
        /*0000*/ 	.byte	0x04, 0x37
        /*0002*/ 	.short	(.L_33 - .L_32)
.L_32:
        /*0004*/ 	.word	0x00000082


	//----- nvinfo : EIATTR_KPARAM_INFO
	.align		4
.L_33:
        /*0008*/ 	.byte	0x04, 0x17
        /*000a*/ 	.short	(.L_35 - .L_34)
.L_34:
        /*000c*/ 	.word	0x00000000
        /*0010*/ 	.short	0x000d
        /*0012*/ 	.short	0x0064
        /*0014*/ 	.byte	0x00, 0xf0, 0x05, 0x00


	//----- nvinfo : EIATTR_KPARAM_INFO
	.align		4
.L_35:
        /*0018*/ 	.byte	0x04, 0x17
        /*001a*/ 	.short	(.L_37 - .L_36)
.L_36:
        /*001c*/ 	.word	0x00000000
        /*0020*/ 	.short	0x000c
        /*0022*/ 	.short	0x0060
        /*0024*/ 	.byte	0x00, 0xf0, 0x11, 0x00


	//----- nvinfo : EIATTR_KPARAM_INFO
	.align		4
.L_37:
        /*0028*/ 	.byte	0x04, 0x17
        /*002a*/ 	.short	(.L_39 - .L_38)
.L_38:
        /*002c*/ 	.word	0x00000000
        /*0030*/ 	.short	0x000b
        /*0032*/ 	.short	0x0058
        /*0034*/ 	.byte	0x00, 0xf5, 0x21, 0x00


	//----- nvinfo : EIATTR_KPARAM_INFO
	.align		4
.L_39:
        /*0038*/ 	.byte	0x04, 0x17
        /*003a*/ 	.short	(.L_41 - .L_40)
.L_40:
        /*003c*/ 	.word	0x00000000
        /*0040*/ 	.short	0x000a
        /*0042*/ 	.short	0x0050
        /*0044*/ 	.byte	0x00, 0xf5, 0x21, 0x00


	//----- nvinfo : EIATTR_KPARAM_INFO
	.align		4
.L_41:
        /*0048*/ 	.byte	0x04, 0x17
        /*004a*/ 	.short	(.L_43 - .L_42)
.L_42:
        /*004c*/ 	.word	0x00000000
        /*0050*/ 	.short	0x0009
        /*0052*/ 	.short	0x0048
        /*0054*/ 	.byte	0x00, 0xf5, 0x21, 0x00


	//----- nvinfo : EIATTR_KPARAM_INFO
	.align		4
.L_43:
        /*0058*/ 	.byte	0x04, 0x17
        /*005a*/ 	.short	(.L_45 - .L_44)
.L_44:
        /*005c*/ 	.word	0x00000000
        /*0060*/ 	.short	0x0008
        /*0062*/ 	.short	0x0040
        /*0064*/ 	.byte	0x00, 0xf5, 0x21, 0x00


	//----- nvinfo : EIATTR_KPARAM_INFO
	.align		4
.L_45:
        /*0068*/ 	.byte	0x04, 0x17
        /*006a*/ 	.short	(.L_47 - .L_46)
.L_46:
        /*006c*/ 	.word	0x00000000
        /*0070*/ 	.short	0x0007
        /*0072*/ 	.short	0x0038
        /*0074*/ 	.byte	0x00, 0xf5, 0x21, 0x00


	//----- nvinfo : EIATTR_KPARAM_INFO
	.align		4
.L_47:
        /*0078*/ 	.byte	0x04, 0x17
        /*007a*/ 	.short	(.L_49 - .L_48)
.L_48:
        /*007c*/ 	.word	0x00000000
        /*0080*/ 	.short	0x0006
        /*0082*/ 	.short	0x0030
        /*0084*/ 	.byte	0x00, 0xf5, 0x21, 0x00


	//----- nvinfo : EIATTR_KPARAM_INFO
	.align		4
.L_49:
        /*0088*/ 	.byte	0x04, 0x17
        /*008a*/ 	.short	(.L_51 - .L_50)
.L_50:
        /*008c*/ 	.word	0x00000000
        /*0090*/ 	.short	0x0005
        /*0092*/ 	.short	0x0028
        /*0094*/ 	.byte	0x00, 0xf5, 0x21, 0x00


	//----- nvinfo : EIATTR_KPARAM_INFO
	.align		4
.L_51:
        /*0098*/ 	.byte	0x04, 0x17
        /*009a*/ 	.short	(.L_53 - .L_52)
.L_52:
        /*009c*/ 	.word	0x00000000
        /*00a0*/ 	.short	0x0004
        /*00a2*/ 	.short	0x0020
        /*00a4*/ 	.byte	0x00, 0xf5, 0x21, 0x00


	//----- nvinfo : EIATTR_KPARAM_INFO
	.align		4
.L_53:
        /*00a8*/ 	.byte	0x04, 0x17
        /*00aa*/ 	.short	(.L_55 - .L_54)
.L_54:
        /*00ac*/ 	.word	0x00000000
        /*00b0*/ 	.short	0x0003
        /*00b2*/ 	.short	0x0018
        /*00b4*/ 	.byte	0x00, 0xf5, 0x21, 0x00


	//----- nvinfo : EIATTR_KPARAM_INFO
	.align		4
.L_55:
        /*00b8*/ 	.byte	0x04, 0x17
        /*00ba*/ 	.short	(.L_57 - .L_56)
.L_56:
        /*00bc*/ 	.word	0x00000000
        /*00c0*/ 	.short	0x0002
        /*00c2*/ 	.short	0x0010
        /*00c4*/ 	.byte	0x00, 0xf5, 0x21, 0x00


	//----- nvinfo : EIATTR_KPARAM_INFO
	.align		4
.L_57:
        /*00c8*/ 	.byte	0x04, 0x17
        /*00ca*/ 	.short	(.L_59 - .L_58)
.L_58:
        /*00cc*/ 	.word	0x00000000
        /*00d0*/ 	.short	0x0001
        /*00d2*/ 	.short	0x0008
        /*00d4*/ 	.byte	0x00, 0xf5, 0x21, 0x00


	//----- nvinfo : EIATTR_KPARAM_INFO
	.align		4
.L_59:
        /*00d8*/ 	.byte	0x04, 0x17
        /*00da*/ 	.short	(.L_61 - .L_60)
.L_60:
        /*00dc*/ 	.word	0x00000000
        /*00e0*/ 	.short	0x0000
        /*00e2*/ 	.short	0x0000
        /*00e4*/ 	.byte	0x00, 0xf5, 0x21, 0x00


	//----- nvinfo : EIATTR_SPARSE_MMA_MASK
	.align		4
.L_61:
        /*00e8*/ 	.byte	0x03, 0x50
        /*00ea*/ 	.short	0x0000


	//----- nvinfo : EIATTR_MAXREG_COUNT
	.align		4
        /*00ec*/ 	.byte	0x03, 0x1b
        /*00ee*/ 	.short	0x00ff


	//----- nvinfo : EIATTR_MERCURY_ISA_VERSION
	.align		4
        /*00f0*/ 	.byte	0x03, 0x5f
        /*00f2*/ 	.short	0x0101


	//----- nvinfo : EIATTR_VRC_CTA_INIT_COUNT
	.align		4
        /*00f4*/ 	.byte	0x02, 0x4a
	.zero		1
	.zero		1


	//----- nvinfo : EIATTR_EXIT_INSTR_OFFSETS
	.align		4
        /*00f8*/ 	.byte	0x04, 0x1c
        /*00fa*/ 	.short	(.L_63 - .L_62)


	//   ....[0]....
.L_62:
        /*00fc*/ 	.word	0x00000070


	//   ....[1]....
        /*0100*/ 	.word	0x00001ec0


	//----- nvinfo : EIATTR_CRS_STACK_SIZE
	.align		4
.L_63:
        /*0104*/ 	.byte	0x04, 0x1e
        /*0106*/ 	.short	(.L_65 - .L_64)
.L_64:
        /*0108*/ 	.word	0x00000000


	//----- nvinfo : EIATTR_CBANK_PARAM_SIZE
	.align		4
.L_65:
        /*010c*/ 	.byte	0x03, 0x19
        /*010e*/ 	.short	0x0065


	//----- nvinfo : EIATTR_PARAM_CBANK
	.align		4
        /*0110*/ 	.byte	0x04, 0x0a
        /*0112*/ 	.short	(.L_67 - .L_66)
	.align		4
.L_66:
        /*0114*/ 	.word	index@(.nv.constant0._Z21smoothBothOrdersFusedPfS_S_S_PKiS1_S1_S1_S_S_S_S_ib)
        /*0118*/ 	.short	0x0380
        /*011a*/ 	.short	0x0065


	//----- nvinfo : EIATTR_SW_WAR
	.align		4
.L_67:
        /*011c*/ 	.byte	0x04, 0x36
        /*011e*/ 	.short	(.L_69 - .L_68)
.L_68:
        /*0120*/ 	.word	0x00000008
.L_69:


//--------------------- .nv.info._Z21smoothFirstOrderFusedPfS_S_S_PKiS1_S_S_S_S_ib --------------------------
	.section	.nv.info._Z21smoothFirstOrderFusedPfS_S_S_PKiS1_S_S_S_S_ib,"",@"SHT_CUDA_INFO"
	.sectionflags	@""
	.align	4


	//----- nvinfo : EIATTR_CUDA_API_VERSION
	.align		4
        /*0000*/ 	.byte	0x04, 0x37
        /*0002*/ 	.short	(.L_71 - .L_70)
.L_70:
        /*0004*/ 	.word	0x00000082


	//----- nvinfo : EIATTR_KPARAM_INFO
	.align		4
.L_71:
        /*0008*/ 	.byte	0x04, 0x17
        /*000a*/ 	.short	(.L_73 - .L_72)
.L_72:
        /*000c*/ 	.word	0x00000000
        /*0010*/ 	.short	0x000b
        /*0012*/ 	.short	0x0054
        /*0014*/ 	.byte	0x00, 0xf0, 0x05, 0x00


	//----- nvinfo : EIATTR_KPARAM_INFO
	.align		4
.L_73:
        /*0018*/ 	.byte	0x04, 0x17
        /*001a*/ 	.short	(.L_75 - .L_74)
.L_74:
        /*001c*/ 	.word	0x00000000
        /*0020*/ 	.short	0x000a
        /*0022*/ 	.short	0x0050
        /*0024*/ 	.byte	0x00, 0xf0, 0x11, 0x00


	//----- nvinfo : EIATTR_KPARAM_INFO
	.align		4
.L_75:
        /*0028*/ 	.byte	0x04, 0x17
        /*002a*/ 	.short	(.L_77 - .L_76)
.L_76:
        /*002c*/ 	.word	0x00000000
        /*0030*/ 	.short	0x0009
        /*0032*/ 	.short	0x0048
        /*0034*/ 	.byte	0x00, 0xf5, 0x21, 0x00


	//----- nvinfo : EIATTR_KPARAM_INFO
	.align		4
.L_77:
        /*0038*/ 	.byte	0x04, 0x17
        /*003a*/ 	.short	(.L_79 - .L_78)
.L_78:
        /*003c*/ 	.word	0x00000000
        /*0040*/ 	.short	0x0008
        /*0042*/ 	.short	0x0040
        /*0044*/ 	.byte	0x00, 0xf5, 0x21, 0x00


	//----- nvinfo : EIATTR_KPARAM_INFO
	.align		4
.L_79:
        /*0048*/ 	.byte	0x04, 0x17
        /*004a*/ 	.short	(.L_81 - .L_80)
.L_80:
        /*004c*/ 	.word	0x00000000
        /*0050*/ 	.short	0x0007
        /*0052*/ 	.short	0x0038
        /*0054*/ 	.byte	0x00, 0xf5, 0x21, 0x00


	//----- nvinfo : EIATTR_KPARAM_INFO
	.align		4
.L_81:
        /*0058*/ 	.byte	0x04, 0x17
        /*005a*/ 	.short	(.L_83 - .L_82)
.L_82:
        /*005c*/ 	.word	0x00000000
        /*0060*/ 	.short	0x0006
        /*0062*/ 	.short	0x0030
        /*0064*/ 	.byte	0x00, 0xf5, 0x21, 0x00


	//----- nvinfo : EIATTR_KPARAM_INFO
	.align		4
.L_83:
        /*0068*/ 	.byte	0x04, 0x17
        /*006a*/ 	.short	(.L_85 - .L_84)
.L_84:
        /*006c*/ 	.word	0x00000000
        /*0070*/ 	.short	0x0005
        /*0072*/ 	.short	0x0028
        /*0074*/ 	.byte	0x00, 0xf5, 0x21, 0x00


	//----- nvinfo : EIATTR_KPARAM_INFO
	.align		4
.L_85:
        /*0078*/ 	.byte	0x04, 0x17
        /*007a*/ 	.short	(.L_87 - .L_86)
.L_86:
        /*007c*/ 	.word	0x00000000
        /*0080*/ 	.short	0x0004
        /*0082*/ 	.short	0x0020
        /*0084*/ 	.byte	0x00, 0xf5, 0x21, 0x00


	//----- nvinfo : EIATTR_KPARAM_INFO
	.align		4
.L_87:
        /*0088*/ 	.byte	0x04, 0x17
        /*008a*/ 	.short	(.L_89 - .L_88)
.L_88:
        /*008c*/ 	.word	0x00000000
        /*0090*/ 	.short	0x0003
        /*0092*/ 	.short	0x0018
        /*0094*/ 	.byte	0x00, 0xf5, 0x21, 0x00


	//----- nvinfo : EIATTR_KPARAM_INFO
	.align		4
.L_89:
        /*0098*/ 	.byte	0x04, 0x17
        /*009a*/ 	.short	(.L_91 - .L_90)
.L_90:
        /*009c*/ 	.word	0x00000000
        /*00a0*/ 	.short	0x0002
        /*00a2*/ 	.short	0x0010
        /*00a4*/ 	.byte	0x00, 0xf5, 0x21, 0x00


	//----- nvinfo : EIATTR_KPARAM_INFO
	.align		4
.L_91:
        /*00a8*/ 	.byte	0x04, 0x17
        /*00aa*/ 	.short	(.L_93 - .L_92)
.L_92:
        /*00ac*/ 	.word	0x00000000
        /*00b0*/ 	.short	0x0001
        /*00b2*/ 	.short	0x0008
        /*00b4*/ 	.byte	0x00, 0xf5, 0x21, 0x00


	//----- nvinfo : EIATTR_KPARAM_INFO
	.align		4
.L_93:
        /*00b8*/ 	.byte	0x04, 0x17
        /*00ba*/ 	.short	(.L_95 - .L_94)
.L_94:
        /*00bc*/ 	.word	0x00000000
        /*00c0*/ 	.short	0x0000
        /*00c2*/ 	.short	0x0000
        /*00c4*/ 	.byte	0x00, 0xf5, 0x21, 0x00


	//----- nvinfo : EIATTR_SPARSE_MMA_MASK
	.align		4
.L_95:
        /*00c8*/ 	.byte	0x03, 0x50
        /*00ca*/ 	.short	0x0000


	//----- nvinfo : EIATTR_MAXREG_COUNT
	.align		4
        /*00cc*/ 	.byte	0x03, 0x1b
        /*00ce*/ 	.short	0x00ff


	//----- nvinfo : EIATTR_MERCURY_ISA_VERSION
	.align		4
        /*00d0*/ 	.byte	0x03, 0x5f
        /*00d2*/ 	.short	0x0101


	//----- nvinfo : EIATTR_VRC_CTA_INIT_COUNT
	.align		4
        /*00d4*/ 	.byte	0x02, 0x4a
	.zero		1
	.zero		1


	//----- nvinfo : EIATTR_EXIT_INSTR_OFFSETS
	.align		4
        /*00d8*/ 	.byte	0x04, 0x1c
        /*00da*/ 	.short	(.L_97 - .L_96)


	//   ....[0]....
.L_96:
        /*00dc*/ 	.word	0x00000070


	//   ....[1]....
        /*00e0*/ 	.word	0x00000ca0


	//----- nvinfo : EIATTR_CRS_STACK_SIZE
	.align		4
.L_97:
        /*00e4*/ 	.byte	0x04, 0x1e
        /*00e6*/ 	.short	(.L_99 - .L_98)
.L_98:
        /*00e8*/ 	.word	0x00000000


	//----- nvinfo : EIATTR_CBANK_PARAM_SIZE
	.align		4
.L_99:
        /*00ec*/ 	.byte	0x03, 0x19
        /*00ee*/ 	.short	0x0055


	//----- nvinfo : EIATTR_PARAM_CBANK
	.align		4
        /*00f0*/ 	.byte	0x04, 0x0a
        /*00f2*/ 	.short	(.L_101 - .L_100)
	.align		4
.L_100:
        /*00f4*/ 	.word	index@(.nv.constant0._Z21smoothFirstOrderFusedPfS_S_S_PKiS1_S_S_S_S_ib)
        /*00f8*/ 	.short	0x0380
        /*00fa*/ 	.short	0x0055


	//----- nvinfo : EIATTR_SW_WAR
	.align		4
.L_101:
        /*00fc*/ 	.byte	0x04, 0x36
        /*00fe*/ 	.short	(.L_103 - .L_102)
.L_102:
        /*0100*/ 	.word	0x00000008
.L_103:


//--------------------- .nv.info._Z16smoothBothOrdersPKfPKiS2_S2_S2_Pfib --------------------------
	.section	.nv.info._Z16smoothBothOrdersPKfPKiS2_S2_S2_Pfib,"",@"SHT_CUDA_INFO"
	.sectionflags	@""
	.align	4


	//----- nvinfo : EIATTR_CUDA_API_VERSION
	.align		4
        /*0000*/ 	.byte	0x04, 0x37
        /*0002*/ 	.short	(.L_105 - .L_104)
.L_104:
        /*0004*/ 	.word	0x00000082


	//----- nvinfo : EIATTR_KPARAM_INFO
	.align		4
.L_105:
        /*0008*/ 	.byte	0x04, 0x17
        /*000a*/ 	.short	(.L_107 - .L_106)
.L_106:
        /*000c*/ 	.word	0x00000000
        /*0010*/ 	.short	0x0007
        /*0012*/ 	.short	0x0034
        /*0014*/ 	.byte	0x00, 0xf0, 0x05, 0x00


	//----- nvinfo : EIATTR_KPARAM_INFO
	.align		4
.L_107:
        /*0018*/ 	.byte	0x04, 0x17
        /*001a*/ 	.short	(.L_109 - .L_108)
.L_108:
        /*001c*/ 	.word	0x00000000
        /*0020*/ 	.short	0x0006
        /*0022*/ 	.short	0x0030
        /*0024*/ 	.byte	0x00, 0xf0, 0x11, 0x00


	//----- nvinfo : EIATTR_KPARAM_INFO
	.align		4
.L_109:
        /*0028*/ 	.byte	0x04, 0x17
        /*002a*/ 	.short	(.L_111 - .L_110)
.L_110:
        /*002c*/ 	.word	0x00000000
        /*0030*/ 	.short	0x0005
        /*0032*/ 	.short	0x0028
        /*0034*/ 	.byte	0x00, 0xf5, 0x21, 0x00


	//----- nvinfo : EIATTR_KPARAM_INFO
	.align		4
.L_111:
        /*0038*/ 	.byte	0x04, 0x17
        /*003a*/ 	.short	(.L_113 - .L_112)
.L_112:
        /*003c*/ 	.word	0x00000000
        /*0040*/ 	.short	0x0004
        /*0042*/ 	.short	0x0020
        /*0044*/ 	.byte	0x00, 0xf5, 0x21, 0x00


	//----- nvinfo : EIATTR_KPARAM_INFO
	.align		4
.L_113:
        /*0048*/ 	.byte	0x04, 0x17
        /*004a*/ 	.short	(.L_115 - .L_114)
.L_114:
        /*004c*/ 	.word	0x00000000
        /*0050*/ 	.short	0x0003
        /*0052*/ 	.short	0x0018
        /*0054*/ 	.byte	0x00, 0xf5, 0x21, 0x00


	//----- nvinfo : EIATTR_KPARAM_INFO
	.align		4
.L_115:
        /*0058*/ 	.byte	0x04, 0x17
        /*005a*/ 	.short	(.L_117 - .L_116)
.L_116:
        /*005c*/ 	.word	0x00000000
        /*0060*/ 	.short	0x0002
        /*0062*/ 	.short	0x0010
        /*0064*/ 	.byte	0x00, 0xf5, 0x21, 0x00


	//----- nvinfo : EIATTR_KPARAM_INFO
	.align		4
.L_117:
        /*0068*/ 	.byte	0x04, 0x17
        /*006a*/ 	.short	(.L_119 - .L_118)
.L_118:
        /*006c*/ 	.word	0x00000000
        /*0070*/ 	.short	0x0001
        /*0072*/ 	.short	0x0008
        /*0074*/ 	.byte	0x00, 0xf5, 0x21, 0x00


	//----- nvinfo : EIATTR_KPARAM_INFO
	.align		4
.L_119:
        /*0078*/ 	.byte	0x04, 0x17
        /*007a*/ 	.short	(.L_121 - .L_120)
.L_120:
        /*007c*/ 	.word	0x00000000
        /*0080*/ 	.short	0x0000
        /*0082*/ 	.short	0x0000
        /*0084*/ 	.byte	0x00, 0xf5, 0x21, 0x00


	//----- nvinfo : EIATTR_SPARSE_MMA_MASK
	.align		4
.L_121:
        /*0088*/ 	.byte	0x03, 0x50
        /*008a*/ 	.short	0x0000


	//----- nvinfo : EIATTR_MAXREG_COUNT
	.align		4
        /*008c*/ 	.byte	0x03, 0x1b
        /*008e*/ 	.short	0x00ff


	//----- nvinfo : EIATTR_MERCURY_ISA_VERSION
	.align		4
        /*0090*/ 	.byte	0x03, 0x5f
        /*0092*/ 	.short	0x0101


	//----- nvinfo : EIATTR_VRC_CTA_INIT_COUNT
	.align		4
        /*0094*/ 	.byte	0x02, 0x4a
	.zero		1
	.zero		1


	//----- nvinfo : EIATTR_EXIT_INSTR_OFFSETS
	.align		4
        /*0098*/ 	.byte	0x04, 0x1c
        /*009a*/ 	.short	(.L_123 - .L_122)


	//   ....[0]....
.L_122:
        /*009c*/ 	.word	0x00000070


	//   ....[1]....
        /*00a0*/ 	.word	0x00002400


	//----- nvinfo : EIATTR_CRS_STACK_SIZE
	.align		4
.L_123:
        /*00a4*/ 	.byte	0x04, 0x1e
        /*00a6*/ 	.short	(.L_125 - .L_124)
.L_124:
        /*00a8*/ 	.word	0x00000000


	//----- nvinfo : EIATTR_CBANK_PARAM_SIZE
	.align		4
.L_125:
        /*00ac*/ 	.byte	0x03, 0x19
        /*00ae*/ 	.short	0x0035


	//----- nvinfo : EIATTR_PARAM_CBANK
	.align		4
        /*00b0*/ 	.byte	0x04, 0x0a
        /*00b2*/ 	.short	(.L_127 - .L_126)
	.align		4
.L_126:
        /*00b4*/ 	.word	index@(.nv.constant0._Z16smoothBothOrdersPKfPKiS2_S2_S2_Pfib)
        /*00b8*/ 	.short	0x0380
        /*00ba*/ 	.short	0x0035


	//----- nvinfo : EIATTR_SW_WAR
	.align		4
.L_127:
        /*00bc*/ 	.byte	0x04, 0x36
        /*00be*/ 	.short	(.L_129 - .L_128)
.L_128:
        /*00c0*/ 	.word	0x00000008
.L_129:


//--------------------- .nv.info._Z20smoothFirstOrderOnlyPKfPKiS2_Pfib --------------------------
	.section	.nv.info._Z20smoothFirstOrderOnlyPKfPKiS2_Pfib,"",@"SHT_CUDA_INFO"
	.sectionflags	@""
	.align	4


	//----- nvinfo : EIATTR_CUDA_API_VERSION
	.align		4
        /*0000*/ 	.byte	0x04, 0x37
        /*0002*/ 	.short	(.L_131 - .L_130)
.L_130:
        /*0004*/ 	.word	0x00000082


	//----- nvinfo : EIATTR_KPARAM_INFO
	.align		4
.L_131:
        /*0008*/ 	.byte	0x04, 0x17
        /*000a*/ 	.short	(.L_133 - .L_132)
.L_132:
        /*000c*/ 	.word	0x00000000
        /*0010*/ 	.short	0x0005
        /*0012*/ 	.short	0x0024
        /*0014*/ 	.byte	0x00, 0xf0, 0x05, 0x00


	//----- nvinfo : EIATTR_KPARAM_INFO
	.align		4
.L_133:
        /*0018*/ 	.byte	0x04, 0x17
        /*001a*/ 	.short	(.L_135 - .L_134)
.L_134:
        /*001c*/ 	.word	0x00000000
        /*0020*/ 	.short	0x0004
        /*0022*/ 	.short	0x0020
        /*0024*/ 	.byte	0x00, 0xf0, 0x11, 0x00


	//----- nvinfo : EIATTR_KPARAM_INFO
	.align		4
.L_135:
        /*0028*/ 	.byte	0x04, 0x17
        /*002a*/ 	.short	(.L_137 - .L_136)
.L_136:
        /*002c*/ 	.word	0x00000000
        /*0030*/ 	.short	0x0003
        /*0032*/ 	.short	0x0018
        /*0034*/ 	.byte	0x00, 0xf5, 0x21, 0x00


	//----- nvinfo : EIATTR_KPARAM_INFO
	.align		4
.L_137:
        /*0038*/ 	.byte	0x04, 0x17
        /*003a*/ 	.short	(.L_139 - .L_138)
.L_138:
        /*003c*/ 	.word	0x00000000
        /*0040*/ 	.short	0x0002
        /*0042*/ 	.short	0x0010
        /*0044*/ 	.byte	0x00, 0xf5, 0x21, 0x00


	//----- nvinfo : EIATTR_KPARAM_INFO
	.align		4
.L_139:
        /*0048*/ 	.byte	0x04, 0x17
        /*004a*/ 	.short	(.L_141 - .L_140)
.L_140:
        /*004c*/ 	.word	0x00000000
        /*0050*/ 	.short	0x0001
        /*0052*/ 	.short	0x0008
        /*0054*/ 	.byte	0x00, 0xf5, 0x21, 0x00


	//----- nvinfo : EIATTR_KPARAM_INFO
	.align		4
.L_141:
        /*0058*/ 	.byte	0x04, 0x17
        /*005a*/ 	.short	(.L_143 - .L_142)
.L_142:
        /*005c*/ 	.word	0x00000000
        /*0060*/ 	.short	0x0000
        /*0062*/ 	.short	0x0000
        /*0064*/ 	.byte	0x00, 0xf5, 0x21, 0x00


	//----- nvinfo : EIATTR_SPARSE_MMA_MASK
	.align		4
.L_143:
        /*0068*/ 	.byte	0x03, 0x50
        /*006a*/ 	.short	0x0000


	//----- nvinfo : EIATTR_MAXREG_COUNT
	.align		4
        /*006c*/ 	.byte	0x03, 0x1b
        /*006e*/ 	.short	0x00ff


	//----- nvinfo : EIATTR_MERCURY_ISA_VERSION
	.align		4
        /*0070*/ 	.byte	0x03, 0x5f
        /*0072*/ 	.short	0x0101


	//----- nvinfo : EIATTR_VRC_CTA_INIT_COUNT
	.align		4
        /*0074*/ 	.byte	0x02, 0x4a
	.zero		1
	.zero		1


	//----- nvinfo : EIATTR_EXIT_INSTR_OFFSETS
	.align		4
        /*0078*/ 	.byte	0x04, 0x1c
        /*007a*/ 	.short	(.L_145 - .L_144)


	//   ....[0]....
.L_144:
        /*007c*/ 	.word	0x00000070


	//   ....[1]....
        /*0080*/ 	.word	0x00000d80


	//----- nvinfo : EIATTR_CRS_STACK_SIZE
	.align		4
.L_145:
        /*0084*/ 	.byte	0x04, 0x1e
        /*0086*/ 	.short	(.L_147 - .L_146)
.L_146:
        /*0088*/ 	.word	0x00000000


	//----- nvinfo : EIATTR_CBANK_PARAM_SIZE
	.align		4
.L_147:
        /*008c*/ 	.byte	0x03, 0x19
        /*008e*/ 	.short	0x0025


	//----- nvinfo : EIATTR_PARAM_CBANK
	.align		4
        /*0090*/ 	.byte	0x04, 0x0a
        /*0092*/ 	.short	(.L_149 - .L_148)
	.align		4
.L_148:
        /*0094*/ 	.word	index@(.nv.constant0._Z20smoothFirstOrderOnlyPKfPKiS2_Pfib)
        /*0098*/ 	.short	0x0380
        /*009a*/ 	.short	0x0025


	//----- nvinfo : EIATTR_SW_WAR
	.align		4
.L_149:
        /*009c*/ 	.byte	0x04, 0x36
        /*009e*/ 	.short	(.L_151 - .L_150)
.L_150:
        /*00a0*/ 	.word	0x00000008
.L_151:


//--------------------- .nv.callgraph             --------------------------
	.section	.nv.callgraph,"",@"SHT_CUDA_CALLGRAPH"
	.align	4
	.sectionentsize	8
	.align		4
        /*0000*/ 	.word	0x00000000
	.align		4
        /*0004*/ 	.word	0xffffffff
	.align		4
        /*0008*/ 	.word	0x00000000
	.align		4
        /*000c*/ 	.word	0xfffffffe
	.align		4
        /*0010*/ 	.word	0x00000000
	.align		4
        /*0014*/ 	.word	0xfffffffd
	.align		4
        /*0018*/ 	.word	0x00000000
	.align		4
        /*001c*/ 	.word	0xfffffffc


//--------------------- .text._Z21smoothBothOrdersFusedPfS_S_S_PKiS1_S1_S1_S_S_S_S_ib --------------------------
	.section	.text._Z21smoothBothOrdersFusedPfS_S_S_PKiS1_S1_S1_S_S_S_S_ib,"ax",@progbits
	.align	128
        .global         _Z21smoothBothOrdersFusedPfS_S_S_PKiS1_S1_S1_S_S_S_S_ib
        .type           _Z21smoothBothOrdersFusedPfS_S_S_PKiS1_S1_S1_S_S_S_S_ib,@function
        .size           _Z21smoothBothOrdersFusedPfS_S_S_PKiS1_S1_S1_S_S_S_S_ib,(.L_x_185 - _Z21smoothBothOrdersFusedPfS_S_S_PKiS1_S1_S1_S_S_S_S_ib)
        .other          _Z21smoothBothOrdersFusedPfS_S_S_PKiS1_S1_S1_S_S_S_S_ib,@"STO_CUDA_ENTRY STV_DEFAULT"
_Z21smoothBothOrdersFusedPfS_S_S_PKiS1_S1_S1_S_S_S_S_ib:
.text._Z21smoothBothOrdersFusedPfS_S_S_PKiS1_S1_S1_S_S_S_S_ib:
[----:B------:R-:W-:Y:S01]  /*0000*/  LDC R1, c[0x0][0x37c] ;  /* 0x0000df00ff017b82 */ /* 0x000fe20000000800 */
[----:B------:R-:W0:Y:S07]  /*0010*/  S2R R2, SR_TID.X ;  /* 0x0000000000027919 */ /* 0x000e2e0000002100 */
[----:B------:R-:W0:Y:S08]  /*0020*/  S2UR UR4, SR_CTAID.X ;  /* 0x00000000000479c3 */ /* 0x000e300000002500 */
[----:B------:R-:W0:Y:S08]  /*0030*/  LDC R3, c[0x0][0x360] ;  /* 0x0000d800ff037b82 */ /* 0x000e300000000800 */
[----:B------:R-:W1:Y:S01]  /*0040*/  LDC R0, c[0x0][0x3e0] ;  /* 0x0000f800ff007b82 */ /* 0x000e620000000800 */
[----:B0-----:R-:W-:-:S05]  /*0050*/  IMAD R3, R3, UR4, R2 ;  /* 0x0000000403037c24 */ /* 0x001fca000f8e0202 */
[----:B-1----:R-:W-:-:S13]  /*0060*/  ISETP.GE.AND P0, PT, R3, R0, PT ;  /* 0x000000000300720c */ /* 0x002fda0003f06270 */
[----:B------:R-:W-:Y:S05]  /*0070*/  @P0 EXIT ;  /* 0x000000000000094d */ /* 0x000fea0003800000 */
[----:B------:R-:W0:Y:S01]  /*0080*/  LDC.64 R4, c[0x0][0x3b0] ;  /* 0x0000ec00ff047b82 */ /* 0x000e220000000a00 */
[----:B------:R-:W1:Y:S01]  /*0090*/  LDCU.64 UR6, c[0x0][0x358] ;  /* 0x00006b00ff0677ac */ /* 0x000e620008000a00 */
[----:B------:R-:W2:Y:S06]  /*00a0*/  LDCU.U8 UR4, c[0x0][0x3e4] ;  /* 0x00007c80ff0477ac */ /* 0x000eac0008000000 */
[----:B------:R-:W3:Y:S08]  /*00b0*/  LDC.64 R8, c[0x0][0x380] ;  /* 0x0000e000ff087b82 */ /* 0x000ef00000000a00 */
[----:B------:R-:W4:Y:S01]  /*00c0*/  LDC.64 R14, c[0x0][0x398] ;  /* 0x0000e600ff0e7b82 */ /* 0x000f220000000a00 */
[----:B0-----:R-:W-:-:S07]  /*00d0*/  IMAD.WIDE R4, R3, 0x4, R4 ;  /* 0x0000000403047825 */ /* 0x001fce00078e0204 */
[----:B------:R-:W0:Y:S01]  /*00e0*/  LDC.64 R12, c[0x0][0x390] ;  /* 0x0000e400ff0c7b82 */ /* 0x000e220000000a00 */
[----:B-1----:R-:W4:Y:S01]  /*00f0*/  LDG.E.CONSTANT R4, desc[UR6][R4.64] ;  /* 0x0000000604047981 */ /* 0x002f22000c1e9900 */
[----:B--2---:R-:W-:-:S06]  /*0100*/  UPRMT UR4, UR4, 0x8880, URZ ;  /* 0x0000888004047896 */ /* 0x004fcc00080000ff */
[----:B------:R-:W1:Y:S01]  /*0110*/  LDC.64 R10, c[0x0][0x388] ;  /* 0x0000e200ff0a7b82 */ /* 0x000e620000000a00 */
[----:B---3--:R-:W-:-:S04]  /*0120*/  IMAD.WIDE R26, R3, 0x4, R8 ;  /* 0x00000004031a7825 */ /* 0x008fc800078e0208 */
[C---:B----4-:R-:W-:Y:S02]  /*0130*/  IMAD.WIDE R20, R3.reuse, 0x4, R14 ;  /* 0x0000000403147825 */ /* 0x050fe400078e020e */
[----:B------:R2:W5:Y:S02]  /*0140*/  LDG.E.CONSTANT R26, desc[UR6][R26.64] ;  /* 0x000000061a1a7981 */ /* 0x000564000c1e9900 */
[----:B0-----:R-:W-:-:S05]  /*0150*/  IMAD.WIDE R18, R3, 0x4, R12 ;  /* 0x0000000403127825 */ /* 0x001fca00078e020c */
[----:B------:R2:W5:Y:S01]  /*0160*/  LDG.E.CONSTANT R5, desc[UR6][R18.64] ;  /* 0x0000000612057981 */ /* 0x000562000c1e9900 */
[----:B-1----:R-:W-:-:S05]  /*0170*/  IMAD.WIDE R16, R3, 0x4, R10 ;  /* 0x0000000403107825 */ /* 0x002fca00078e020a */
[----:B------:R2:W5:Y:S01]  /*0180*/  LDG.E.CONSTANT R6, desc[UR6][R16.64] ;  /* 0x0000000610067981 */ /* 0x000562000c1e9900 */
[C---:B------:R-:W-:Y:S02]  /*0190*/  ISETP.GE.AND P0, PT, R4.reuse, 0x1, PT ;  /* 0x000000010400780c */ /* 0x040fe40003f06270 */
[C---:B------:R-:W-:Y:S02]  /*01a0*/  ISETP.GE.AND P1, PT, R4.reuse, 0x2, PT ;  /* 0x000000020400780c */ /* 0x040fe40003f26270 */
[C---:B------:R-:W-:Y:S02]  /*01b0*/  ISETP.GE.AND P2, PT, R4.reuse, 0x3, PT ;  /* 0x000000030400780c */ /* 0x040fe40003f46270 */
[C---:B------:R-:W-:Y:S02]  /*01c0*/  ISETP.GE.AND P3, PT, R4.reuse, 0x4, PT ;  /* 0x000000040400780c */ /* 0x040fe40003f66270 */
[C---:B------:R-:W-:Y:S02]  /*01d0*/  ISETP.GE.AND P4, PT, R4.reuse, 0x5, PT ;  /* 0x000000050400780c */ /* 0x040fe40003f86270 */
[----:B------:R-:W-:-:S02]  /*01e0*/  ISETP.GE.AND P5, PT, R4, 0x6, PT ;  /* 0x000000060400780c */ /* 0x000fc40003fa6270 */
[----:B------:R2:W5:Y:S01]  /*01f0*/  LDG.E.CONSTANT R4, desc[UR6][R20.64] ;  /* 0x0000000614047981 */ /* 0x000562000c1e9900 */
[----:B------:R-:W-:Y:S01]  /*0200*/  HFMA2 R7, -RZ, RZ, 1.875, 0 ;  /* 0x3f800000ff077431 */ /* 0x000fe200000001ff */
[----:B------:R-:W-:Y:S01]  /*0210*/  ISETP.NE.AND P6, PT, RZ, UR4, PT ;  /* 0x00000004ff007c0c */ /* 0x000fe2000bfc5270 */
[----:B------:R-:W-:Y:S01]  /*0220*/  BSSY.RECONVERGENT B0, `(.L_x_0) ;  /* 0x0000017000007945 */ /* 0x000fe20003800200 */
[----:B------:R-:W-:Y:S02]  /*0230*/  MOV R2, 0x3f800000 ;  /* 0x3f80000000027802 */ /* 0x000fe40000000f00 */
[----:B------:R-:W-:Y:S01]  /*0240*/  FSEL R25, R7, 0.60650002956390380859, !P6 ;  /* 0x3f1b439607197808 */ /* 0x000fe20007000000 */
[----:B------:R-:W-:Y:S08]  /*0250*/  @!P0 BRA `(.L_x_1) ;  /* 0x00000000004c8947 */ /* 0x000ff00003800000 */
[----:B--2---:R-:W0:Y:S02]  /*0260*/  LDC.64 R16, c[0x0][0x3a0] ;  /* 0x0000e800ff107b82 */ /* 0x004e240000000a00 */
[----:B0-----:R-:W-:-:S05]  /*0270*/  IMAD.WIDE R16, R3, 0x4, R16 ;  /* 0x0000000403107825 */ /* 0x001fca00078e0210 */
[----:B------:R-:W2:Y:S02]  /*0280*/  LDG.E.CONSTANT R19, desc[UR6][R16.64] ;  /* 0x0000000610137981 */ /* 0x000ea4000c1e9900 */
[----:B--2---:R-:W-:-:S04]  /*0290*/  ISETP.GE.AND P0, PT, R19, R0, PT ;  /* 0x000000001300720c */ /* 0x004fc80003f06270 */
[----:B------:R-:W-:-:S13]  /*02a0*/  ISETP.LT.OR P0, PT, R19, RZ, P0 ;  /* 0x000000ff1300720c */ /* 0x000fda0000701670 */
[----:B------:R-:W-:Y:S05]  /*02b0*/  @P0 BRA `(.L_x_1) ;  /* 0x0000000000340947 */ /* 0x000fea0003800000 */
[----:B------:R-:W-:-:S04]  /*02c0*/  IMAD.WIDE.U32 R22, R19, 0x4, R8 ;  /* 0x0000000413167825 */ /* 0x000fc800078e0008 */
[C---:B------:R-:W-:Y:S02]  /*02d0*/  IMAD.WIDE.U32 R20, R19.reuse, 0x4, R10 ;  /* 0x0000000413147825 */ /* 0x040fe400078e000a */
[----:B------:R-:W2:Y:S02]  /*02e0*/  LDG.E.CONSTANT R22, desc[UR6][R22.64] ;  /* 0x0000000616167981 */ /* 0x000ea4000c1e9900 */
[C---:B------:R-:W-:Y:S02]  /*02f0*/  IMAD.WIDE.U32 R16, R19.reuse, 0x4, R12 ;  /* 0x0000000413107825 */ /* 0x040fe400078e000c */
[----:B------:R-:W3:Y:S02]  /*0300*/  LDG.E.CONSTANT R21, desc[UR6][R20.64] ;  /* 0x0000000614157981 */ /* 0x000ee4000c1e9900 */
[----:B------:R-:W-:Y:S02]  /*0310*/  IMAD.WIDE.U32 R18, R19, 0x4, R14 ;  /* 0x0000000413127825 */ /* 0x000fe400078e000e */
[----:B------:R-:W4:Y:S04]  /*0320*/  LDG.E.CONSTANT R16, desc[UR6][R16.64] ;  /* 0x0000000610107981 */ /* 0x000f28000c1e9900 */
[----:B------:R-:W4:Y:S01]  /*0330*/  LDG.E.CONSTANT R19, desc[UR6][R18.64] ;  /* 0x0000000612137981 */ /* 0x000f22000c1e9900 */
[C---:B------:R-:W-:Y:S01]  /*0340*/  FADD R2, R25.reuse, 1 ;  /* 0x3f80000019027421 */ /* 0x040fe20000000000 */
[C---:B--2--5:R-:W-:Y:S01]  /*0350*/  FFMA R26, R25.reuse, R22, R26 ;  /* 0x00000016191a7223 */ /* 0x064fe2000000001a */
[C---:B---3--:R-:W-:Y:S01]  /*0360*/  FFMA R6, R25.reuse, R21, R6 ;  /* 0x0000001519067223 */ /* 0x048fe20000000006 */
[C---:B----4-:R-:W-:Y:S01]  /*0370*/  FFMA R5, R25.reuse, R16, R5 ;  /* 0x0000001019057223 */ /* 0x050fe20000000005 */
[----:B------:R-:W-:-:S07]  /*0380*/  FFMA R4, R25, R19, R4 ;  /* 0x0000001319047223 */ /* 0x000fce0000000004 */
.L_x_1:
[----:B------:R-:W-:Y:S05]  /*0390*/  BSYNC.RECONVERGENT B0 ;  /* 0x0000000000007941 */ /* 0x000fea0003800200 */
.L_x_0:
[----:B------:R-:W-:Y:S04]  /*03a0*/  BSSY.RECONVERGENT B0, `(.L_x_2) ;  /* 0x0000016000007945 */ /* 0x000fe80003800200 */
[----:B------:R-:W-:Y:S05]  /*03b0*/  @!P1 BRA `(.L_x_3) ;  /* 0x0000000000509947 */ /* 0x000fea0003800000 */
[----:B--2---:R-:W0:Y:S01]  /*03c0*/  LDC.64 R16, c[0x0][0x3a0] ;  /* 0x0000e800ff107b82 */ /* 0x004e220000000a00 */
[----:B------:R-:W-:-:S05]  /*03d0*/  IADD3 R19, PT, PT, R3, R0, RZ ;  /* 0x0000000003137210 */ /* 0x000fca0007ffe0ff */
[----:B0-----:R-:W-:-:S06]  /*03e0*/  IMAD.WIDE R16, R19, 0x4, R16 ;  /* 0x0000000413107825 */ /* 0x001fcc00078e0210 */
        /* <DEDUP_REMOVED lines=12> */
[----:B------:R-:W-:Y:S01]  /*04b0*/  FADD R2, R2, R25 ;  /* 0x0000001902027221 */ /* 0x000fe20000000000 */
[C---:B--2--5:R-:W-:Y:S01]  /*04c0*/  FFMA R26, R25.reuse, R22, R26 ;  /* 0x00000016191a7223 */ /* 0x064fe2000000001a */
[C---:B---3--:R-:W-:Y:S01]  /*04d0*/  FFMA R6, R25.reuse, R21, R6 ;  /* 0x0000001519067223 */ /* 0x048fe20000000006 */
[C---:B----4-:R-:W-:Y:S01]  /*04e0*/  FFMA R5, R25.reuse, R18, R5 ;  /* 0x0000001219057223 */ /* 0x050fe20000000005 */
[----:B------:R-:W-:-:S07]  /*04f0*/  FFMA R4, R25, R17, R4 ;  /* 0x0000001119047223 */ /* 0x000fce0000000004 */
.L_x_3:
[----:B------:R-:W-:Y:S05]  /*0500*/  BSYNC.RECONVERGENT B0 ;  /* 0x0000000000007941 */ /* 0x000fea0003800200 */
.L_x_2:
[----:B------:R-:W-:Y:S04]  /*0510*/  BSSY.RECONVERGENT B0, `(.L_x_4) ;  /* 0x0000016000007945 */ /* 0x000fe80003800200 */
[----:B------:R-:W-:Y:S05]  /*0520*/  @!P2 BRA `(.L_x_5) ;  /* 0x000000000050a947 */ /* 0x000fea0003800000 */
[----:B--2---:R-:W0:Y:S01]  /*0530*/  LDC.64 R16, c[0x0][0x3a0] ;  /* 0x0000e800ff107b82 */ /* 0x004e220000000a00 */
[----:B------:R-:W-:-:S05]  /*0540*/  LEA R19, R0, R3, 0x1 ;  /* 0x0000000300137211 */ /* 0x000fca00078e08ff */
        /* <DEDUP_REMOVED lines=18> */
.L_x_5:
[----:B------:R-:W-:Y:S05]  /*0670*/  BSYNC.RECONVERGENT B0 ;  /* 0x0000000000007941 */ /* 0x000fea0003800200 */
.L_x_4:
[----:B------:R-:W-:Y:S04]  /*0680*/  BSSY.RECONVERGENT B0, `(.L_x_6) ;  /* 0x0000016000007945 */ /* 0x000fe80003800200 */
[----:B------:R-:W-:Y:S05]  /*0690*/  @!P3 BRA `(.L_x_7) ;  /* 0x000000000050b947 */ /* 0x000fea0003800000 */
[----:B--2---:R-:W0:Y:S01]  /*06a0*/  LDC.64 R16, c[0x0][0x3a0] ;  /* 0x0000e800ff107b82 */ /* 0x004e220000000a00 */
[----:B------:R-:W-:-:S04]  /*06b0*/  IMAD R19, R0, 0x3, R3 ;  /* 0x0000000300137824 */ /* 0x000fc800078e0203 */
        /* <DEDUP_REMOVED lines=18> */
.L_x_7:
[----:B------:R-:W-:Y:S05]  /*07e0*/  BSYNC.RECONVERGENT B0 ;  /* 0x0000000000007941 */ /* 0x000fea0003800200 */
.L_x_6:
[----:B------:R-:W-:Y:S04]  /*07f0*/  BSSY.RECONVERGENT B0, `(.L_x_8) ;  /* 0x0000016000007945 */ /* 0x000fe80003800200 */
[----:B------:R-:W-:Y:S05]  /*0800*/  @!P4 BRA `(.L_x_9) ;  /* 0x000000000050c947 */ /* 0x000fea0003800000 */
[----:B--2---:R-:W0:Y:S01]  /*0810*/  LDC.64 R16, c[0x0][0x3a0] ;  /* 0x0000e800ff107b82 */ /* 0x004e220000000a00 */
[----:B------:R-:W-:-:S05]  /*0820*/  LEA R19, R0, R3, 0x2 ;  /* 0x0000000300137211 */ /* 0x000fca00078e10ff */
        /* <DEDUP_REMOVED lines=18> */
.L_x_9:
[----:B------:R-:W-:Y:S05]  /*0950*/  BSYNC.RECONVERGENT B0 ;  /* 0x0000000000007941 */ /* 0x000fea0003800200 */
.L_x_8:
        /* <DEDUP_REMOVED lines=8> */
[----:B------:R-:W-:-:S04]  /*09e0*/  @!P0 IMAD.WIDE.U32 R22, R29, 0x4, R8 ;  /* 0x000000041d168825 */ /* 0x000fc800078e0008 */
[C---:B------:R-:W-:Y:S02]  /*09f0*/  @!P0 IMAD.WIDE.U32 R16, R29.reuse, 0x4, R10 ;  /* 0x000000041d108825 */ /* 0x040fe400078e000a */
[----:B------:R-:W2:Y:S02]  /*0a00*/  @!P0 LDG.E.CONSTANT R22, desc[UR6][R22.64] ;  /* 0x0000000616168981 */ /* 0x000ea4000c1e9900 */
[C---:B------:R-:W-:Y:S02]  /*0a10*/  @!P0 IMAD.WIDE.U32 R18, R29.reuse, 0x4, R12 ;  /* 0x000000041d128825 */ /* 0x040fe400078e000c */
[----:B------:R-:W3:Y:S02]  /*0a20*/  @!P0 LDG.E.CONSTANT R17, desc[UR6][R16.64] ;  /* 0x0000000610118981 */ /* 0x000ee4000c1e9900 */
[----:B------:R-:W-:Y:S02]  /*0a30*/  @!P0 IMAD.WIDE.U32 R20, R29, 0x4, R14 ;  /* 0x000000041d148825 */ /* 0x000fe400078e000e */
[----:B------:R-:W4:Y:S04]  /*0a40*/  @!P0 LDG.E.CONSTANT R18, desc[UR6][R18.64] ;  /* 0x0000000612128981 */ /* 0x000f28000c1e9900 */
[----:B------:R-:W4:Y:S01]  /*0a50*/  @!P0 LDG.E.CONSTANT R21, desc[UR6][R20.64] ;  /* 0x0000000614158981 */ /* 0x000f22000c1e9900 */
[----:B------:R-:W-:Y:S01]  /*0a60*/  @!P0 FADD R2, R2, R25 ;  /* 0x0000001902028221 */ /* 0x000fe20000000000 */
[C---:B--2--5:R-:W-:Y:S01]  /*0a70*/  @!P0 FFMA R26, R25.reuse, R22, R26 ;  /* 0x00000016191a8223 */ /* 0x064fe2000000001a */
[C---:B---3--:R-:W-:Y:S01]  /*0a80*/  @!P0 FFMA R6, R25.reuse, R17, R6 ;  /* 0x0000001119068223 */ /* 0x048fe20000000006 */
[C---:B----4-:R-:W-:Y:S01]  /*0a90*/  @!P0 FFMA R5, R25.reuse, R18, R5 ;  /* 0x0000001219058223 */ /* 0x050fe20000000005 */
[----:B------:R-:W-:-:S07]  /*0aa0*/  @!P0 FFMA R4, R25, R21, R4 ;  /* 0x0000001519048223 */ /* 0x000fce0000000004 */
.L_x_11:
[----:B------:R-:W-:Y:S05]  /*0ab0*/  BSYNC.RECONVERGENT B0 ;  /* 0x0000000000007941 */ /* 0x000fea0003800200 */
.L_x_10:
[----:B------:R-:W0:Y:S02]  /*0ac0*/  LDC.64 R24, c[0x0][0x3b8] ;  /* 0x0000ee00ff187b82 */ /* 0x000e240000000a00 */
[----:B0-----:R-:W-:-:S06]  /*0ad0*/  IMAD.WIDE R24, R3, 0x4, R24 ;  /* 0x0000000403187825 */ /* 0x001fcc00078e0218 */
[----:B------:R-:W3:Y:S01]  /*0ae0*/  LDG.E.CONSTANT R24, desc[UR6][R24.64] ;  /* 0x0000000618187981 */ /* 0x000ee2000c1e9900 */
[----:B------:R-:W-:Y:S01]  /*0af0*/  BSSY.RECONVERGENT B0, `(.L_x_12) ;  /* 0x000001d000007945 */ /* 0x000fe20003800200 */
[----:B------:R-:W-:Y:S02]  /*0b00*/  FSEL R7, R7, 0.1352999955415725708, !P6 ;  /* 0x3e0a8c1507077808 */ /* 0x000fe40007000000 */
[C---:B---3--:R-:W-:Y:S02]  /*0b10*/  ISETP.GE.AND P5, PT, R24.reuse, 0x1, PT ;  /* 0x000000011800780c */ /* 0x048fe40003fa6270 */
[C---:B------:R-:W-:Y:S02]  /*0b20*/  ISETP.GE.AND P4, PT, R24.reuse, 0x2, PT ;  /* 0x000000021800780c */ /* 0x040fe40003f86270 */
[C---:B------:R-:W-:Y:S02]  /*0b30*/  ISETP.GE.AND P3, PT, R24.reuse, 0x3, PT ;  /* 0x000000031800780c */ /* 0x040fe40003f66270 */
[----:B------:R-:W-:-:S02]  /*0b40*/  ISETP.GE.AND P2, PT, R24, 0x4, PT ;  /* 0x000000041800780c */ /* 0x000fc40003f46270 */
[C---:B------:R-:W-:Y:S02]  /*0b50*/  ISETP.GE.AND P1, PT, R24.reuse, 0x5, PT ;  /* 0x000000051800780c */ /* 0x040fe40003f26270 */
[C---:B------:R-:W-:Y:S02]  /*0b60*/  ISETP.GE.AND P0, PT, R24.reuse, 0x6, PT ;  /* 0x000000061800780c */ /* 0x040fe40003f06270 */
[----:B------:R-:W-:Y:S01]  /*0b70*/  ISETP.GE.AND P6, PT, R24, 0x7, PT ;  /* 0x000000071800780c */ /* 0x000fe20003fc6270 */
[----:B------:R-:W-:-:S12]  /*0b80*/  @!P5 BRA `(.L_x_13) ;  /* 0x00000000004cd947 */ /* 0x000fd80003800000 */
[----:B--2---:R-:W0:Y:S02]  /*0b90*/  LDC.64 R16, c[0x0][0x3a8] ;  /* 0x0000ea00ff107b82 */ /* 0x004e240000000a00 */
        /* <DEDUP_REMOVED lines=18> */
.L_x_13:
[----:B------:R-:W-:Y:S05]  /*0cc0*/  BSYNC.RECONVERGENT B0 ;  /* 0x0000000000007941 */ /* 0x000fea0003800200 */
.L_x_12:
[----:B------:R-:W-:Y:S01]  /*0cd0*/  BSSY.RECONVERGENT B0, `(.L_x_14) ;  /* 0x0000017000007945 */ /* 0x000fe20003800200 */
[----:B------:R-:W-:-:S03]  /*0ce0*/  ISETP.GE.AND P5, PT, R24, 0x8, PT ;  /* 0x000000081800780c */ /* 0x000fc60003fa6270 */
[----:B------:R-:W-:Y:S10]  /*0cf0*/  @!P4 BRA `(.L_x_15) ;  /* 0x000000000050c947 */ /* 0x000ff40003800000 */
        /* <DEDUP_REMOVED lines=20> */
.L_x_15:
[----:B------:R-:W-:Y:S05]  /*0e40*/  BSYNC.RECONVERGENT B0 ;  /* 0x0000000000007941 */ /* 0x000fea0003800200 */
.L_x_14:
[----:B------:R-:W-:Y:S01]  /*0e50*/  BSSY.RECONVERGENT B0, `(.L_x_16) ;  /* 0x0000017000007945 */ /* 0x000fe20003800200 */
[----:B------:R-:W-:-:S03]  /*0e60*/  ISETP.GE.AND P4, PT, R24, 0x9, PT ;  /* 0x000000091800780c */ /* 0x000fc60003f86270 */
[----:B------:R-:W-:Y:S10]  /*0e70*/  @!P3 BRA `(.L_x_17) ;  /* 0x000000000050b947 */ /* 0x000ff40003800000 */
        /* <DEDUP_REMOVED lines=20> */
.L_x_17:
[----:B------:R-:W-:Y:S05]  /*0fc0*/  BSYNC.RECONVERGENT B0 ;  /* 0x0000000000007941 */ /* 0x000fea0003800200 */
.L_x_16:
[----:B------:R-:W-:Y:S01]  /*0fd0*/  BSSY.RECONVERGENT B0, `(.L_x_18) ;  /* 0x0000017000007945 */ /* 0x000fe20003800200 */
[----:B------:R-:W-:-:S03]  /*0fe0*/  ISETP.GE.AND P3, PT, R24, 0xa, PT ;  /* 0x0000000a1800780c */ /* 0x000fc60003f66270 */
[----:B------:R-:W-:Y:S10]  /*0ff0*/  @!P2 BRA `(.L_x_19) ;  /* 0x000000000050a947 */ /* 0x000ff40003800000 */
[----:B--2---:R-:W0:Y:S01]  /*1000*/  LDC.64 R16, c[0x0][0x3a8] ;  /* 0x0000ea00ff107b82 */ /* 0x004e220000000a00 */
[----:B------:R-:W-:-:S04]  /*1010*/  IMAD R19, R0, 0x3, R3 ;  /* 0x0000000300137824 */ /* 0x000fc800078e0203 */
        /* <DEDUP_REMOVED lines=18> */
.L_x_19:
[----:B------:R-:W-:Y:S05]  /*1140*/  BSYNC.RECONVERGENT B0 ;  /* 0x0000000000007941 */ /* 0x000fea0003800200 */
.L_x_18:
[----:B------:R-:W-:Y:S01]  /*1150*/  BSSY.RECONVERGENT B0, `(.L_x_20) ;  /* 0x0000017000007945 */ /* 0x000fe20003800200 */
[----:B------:R-:W-:-:S03]  /*1160*/  ISETP.GE.AND P2, PT, R24, 0xb, PT ;  /* 0x0000000b1800780c */ /* 0x000fc60003f46270 */
[----:B------:R-:W-:Y:S10]  /*1170*/  @!P1 BRA `(.L_x_21) ;  /* 0x0000000000509947 */ /* 0x000ff40003800000 */
        /* <DEDUP_REMOVED lines=20> */
.L_x_21:
[----:B------:R-:W-:Y:S05]  /*12c0*/  BSYNC.RECONVERGENT B0 ;  /* 0x0000000000007941 */ /* 0x000fea0003800200 */
.L_x_20:
        /* <DEDUP_REMOVED lines=23> */
.L_x_23:
[----:B------:R-:W-:Y:S05]  /*1440*/  BSYNC.RECONVERGENT B0 ;  /* 0x0000000000007941 */ /* 0x000fea0003800200 */
.L_x_22:
[----:B------:R-:W-:Y:S04]  /*1450*/  BSSY.RECONVERGENT B0, `(.L_x_24) ;  /* 0x0000016000007945 */ /* 0x000fe80003800200 */
[----:B------:R-:W-:Y:S05]  /*1460*/  @!P6 BRA `(.L_x_25) ;  /* 0x000000000050e947 */ /* 0x000fea0003800000 */
        /* <DEDUP_REMOVED lines=20> */
.L_x_25:
[----:B------:R-:W-:Y:S05]  /*15b0*/  BSYNC.RECONVERGENT B0 ;  /* 0x0000000000007941 */ /* 0x000fea0003800200 */
.L_x_24:
        /* <DEDUP_REMOVED lines=22> */
.L_x_27:
[----:B------:R-:W-:Y:S05]  /*1720*/  BSYNC.RECONVERGENT B0 ;  /* 0x0000000000007941 */ /* 0x000fea0003800200 */
.L_x_26:
        /* <DEDUP_REMOVED lines=22> */
.L_x_29:
[----:B------:R-:W-:Y:S05]  /*1890*/  BSYNC.RECONVERGENT B0 ;  /* 0x0000000000007941 */ /* 0x000fea0003800200 */
.L_x_28:
        /* <DEDUP_REMOVED lines=22> */
.L_x_31:
[----:B------:R-:W-:Y:S05]  /*1a00*/  BSYNC.RECONVERGENT B0 ;  /* 0x0000000000007941 */ /* 0x000fea0003800200 */
.L_x_30:
        /* <DEDUP_REMOVED lines=22> */
.L_x_33:
[----:B------:R-:W-:Y:S05]  /*1b70*/  BSYNC.RECONVERGENT B0 ;  /* 0x0000000000007941 */ /* 0x000fea0003800200 */
.L_x_32:
        /* <DEDUP_REMOVED lines=22> */
.L_x_35:
[----:B------:R-:W-:Y:S05]  /*1ce0*/  BSYNC.RECONVERGENT B0 ;  /* 0x0000000000007941 */ /* 0x000fea0003800200 */
.L_x_34:
[----:B------:R-:W-:Y:S01]  /*1cf0*/  IADD3 R0, PT, PT, R2, 0x1800000, RZ ;  /* 0x0180000002007810 */ /* 0x000fe20007ffe0ff */
[----:B------:R-:W-:Y:S03]  /*1d00*/  BSSY.RECONVERGENT B0, `(.L_x_36) ;  /* 0x000000b000007945 */ /* 0x000fe60003800200 */
[----:B------:R-:W-:-:S04]  /*1d10*/  LOP3.LUT R0, R0, 0x7f800000, RZ, 0xc0, !PT ;  /* 0x7f80000000007812 */ /* 0x000fc800078ec0ff */
[----:B------:R-:W-:-:S13]  /*1d20*/  ISETP.GT.U32.AND P0, PT, R0, 0x1ffffff, PT ;  /* 0x01ffffff0000780c */ /* 0x000fda0003f04070 */
[----:B------:R-:W-:Y:S05]  /*1d30*/  @P0 BRA `(.L_x_37) ;  /* 0x00000000000c0947 */ /* 0x000fea0003800000 */
[----:B------:R-:W-:-:S07]  /*1d40*/  MOV R8, 0x1d60 ;  /* 0x00001d6000087802 */ /* 0x000fce0000000f00 */
[----:B--2--5:R-:W-:Y:S05]  /*1d50*/  CALL.REL.NOINC `($__internal_0_$__cuda_sm20_rcp_rn_f32_slowpath) ;  /* 0x00000000005c7944 */ /* 0x024fea0003c00000 */
[----:B------:R-:W-:Y:S05]  /*1d60*/  BRA `(.L_x_38) ;  /* 0x0000000000107947 */ /* 0x000fea0003800000 */
.L_x_37:
[----:B------:R-:W0:Y:S02]  /*1d70*/  MUFU.RCP R7, R2 ;  /* 0x0000000200077308 */ /* 0x000e240000001000 */
[----:B0-----:R-:W-:-:S04]  /*1d80*/  FFMA R0, R7, R2, -1 ;  /* 0xbf80000007007423 */ /* 0x001fc80000000002 */
[----:B------:R-:W-:-:S04]  /*1d90*/  FADD.FTZ R0, -R0, -RZ ;  /* 0x800000ff00007221 */ /* 0x000fc80000010100 */
[----:B------:R-:W-:-:S07]  /*1da0*/  FFMA R7, R7, R0, R7 ;  /* 0x0000000007077223 */ /* 0x000fce0000000007 */
.L_x_38:
[----:B------:R-:W-:Y:S05]  /*1db0*/  BSYNC.RECONVERGENT B0 ;  /* 0x0000000000007941 */ /* 0x000fea0003800200 */
.L_x_36:
[----:B------:R-:W0:Y:S01]  /*1dc0*/  LDC.64 R14, c[0x0][0x3c0] ;  /* 0x0000f000ff0e7b82 */ /* 0x000e220000000a00 */
[C---:B--2--5:R-:W-:Y:S01]  /*1dd0*/  FMUL R17, R7.reuse, R26 ;  /* 0x0000001a07117220 */ /* 0x064fe20000400000 */
[C---:B------:R-:W-:Y:S01]  /*1de0*/  FMUL R19, R7.reuse, R6 ;  /* 0x0000000607137220 */ /* 0x040fe20000400000 */
[C---:B------:R-:W-:Y:S01]  /*1df0*/  FMUL R21, R7.reuse, R5 ;  /* 0x0000000507157220 */ /* 0x040fe20000400000 */
[----:B------:R-:W-:-:S04]  /*1e00*/  FMUL R7, R7, R4 ;  /* 0x0000000407077220 */ /* 0x000fc80000400000 */
[----:B------:R-:W1:Y:S08]  /*1e10*/  LDC.64 R12, c[0x0][0x3c8] ;  /* 0x0000f200ff0c7b82 */ /* 0x000e700000000a00 */
[----:B------:R-:W2:Y:S08]  /*1e20*/  LDC.64 R10, c[0x0][0x3d0] ;  /* 0x0000f400ff0a7b82 */ /* 0x000eb00000000a00 */
[----:B------:R-:W3:Y:S01]  /*1e30*/  LDC.64 R8, c[0x0][0x3d8] ;  /* 0x0000f600ff087b82 */ /* 0x000ee20000000a00 */
[----:B0-----:R-:W-:-:S05]  /*1e40*/  IMAD.WIDE R4, R3, 0x4, R14 ;  /* 0x0000000403047825 */ /* 0x001fca00078e020e */
[----:B------:R-:W-:Y:S01]  /*1e50*/  STG.E desc[UR6][R4.64], R17 ;  /* 0x0000001104007986 */ /* 0x000fe2000c101906 */
[----:B-1----:R-:W-:-:S05]  /*1e60*/  IMAD.WIDE R12, R3, 0x4, R12 ;  /* 0x00000004030c7825 */ /* 0x002fca00078e020c */
[----:B------:R-:W-:Y:S01]  /*1e70*/  STG.E desc[UR6][R12.64], R19 ;  /* 0x000000130c007986 */ /* 0x000fe2000c101906 */
[----:B--2---:R-:W-:-:S05]  /*1e80*/  IMAD.WIDE R10, R3, 0x4, R10 ;  /* 0x00000004030a7825 */ /* 0x004fca00078e020a */
[----:B------:R-:W-:Y:S01]  /*1e90*/  STG.E desc[UR6][R10.64], R21 ;  /* 0x000000150a007986 */ /* 0x000fe2000c101906 */
[----:B---3--:R-:W-:-:S05]  /*1ea0*/  IMAD.WIDE R8, R3, 0x4, R8 ;  /* 0x0000000403087825 */ /* 0x008fca00078e0208 */
[----:B------:R-:W-:Y:S01]  /*1eb0*/  STG.E desc[UR6][R8.64], R7 ;  /* 0x0000000708007986 */ /* 0x000fe2000c101906 */
[----:B------:R-:W-:Y:S05]  /*1ec0*/  EXIT ;  /* 0x000000000000794d */ /* 0x000fea0003800000 */
        .weak           $__internal_0_$__cuda_sm20_rcp_rn_f32_slowpath
        .type           $__internal_0_$__cuda_sm20_rcp_rn_f32_slowpath,@function
        .size           $__internal_0_$__cuda_sm20_rcp_rn_f32_slowpath,(.L_x_185 - $__internal_0_$__cuda_sm20_rcp_rn_f32_slowpath)
$__internal_0_$__cuda_sm20_rcp_rn_f32_slowpath:
[----:B------:R-:W-:Y:S01]  /*1ed0*/  SHF.L.U32 R0, R2, 0x1, RZ ;  /* 0x0000000102007819 */ /* 0x000fe200000006ff */
[----:B------:R-:W-:Y:S03]  /*1ee0*/  BSSY.RECONVERGENT B1, `(.L_x_39) ;  /* 0x0000030000017945 */ /* 0x000fe60003800200 */
[----:B------:R-:W-:-:S04]  /*1ef0*/  SHF.R.U32.HI R11, RZ, 0x18, R0 ;  /* 0x00000018ff0b7819 */ /* 0x000fc80000011600 */
[----:B------:R-:W-:-:S13]  /*1f00*/  ISETP.NE.U32.AND P0, PT, R11, RZ, PT ;  /* 0x000000ff0b00720c */ /* 0x000fda0003f05070 */
[----:B------:R-:W-:Y:S05]  /*1f10*/  @P0 BRA `(.L_x_40) ;  /* 0x0000000000280947 */ /* 0x000fea0003800000 */
[----:B------:R-:W-:-:S04]  /*1f20*/  SHF.L.U32 R0, R2, 0x1, RZ ;  /* 0x0000000102007819 */ /* 0x000fc800000006ff */
[----:B------:R-:W-:-:S13]  /*1f30*/  ISETP.NE.AND P0, PT, R0, RZ, PT ;  /* 0x000000ff0000720c */ /* 0x000fda0003f05270 */
[----:B------:R-:W-:Y:S01]  /*1f40*/  @P0 FFMA R9, R2, 1.84467440737095516160e+19, RZ ;  /* 0x5f80000002090823 */ /* 0x000fe200000000ff */
[----:B------:R-:W-:Y:S08]  /*1f50*/  @!P0 MUFU.RCP R7, R2 ;  /* 0x0000000200078308 */ /* 0x000ff00000001000 */
[----:B------:R-:W0:Y:S02]  /*1f60*/  @P0 MUFU.RCP R0, R9 ;  /* 0x0000000900000308 */ /* 0x000e240000001000 */
[----:B0-----:R-:W-:-:S04]  /*1f70*/  @P0 FFMA R10, R9, R0, -1 ;  /* 0xbf800000090a0423 */ /* 0x001fc80000000000 */
[----:B------:R-:W-:-:S04]  /*1f80*/  @P0 FADD.FTZ R11, -R10, -RZ ;  /* 0x800000ff0a0b0221 */ /* 0x000fc80000010100 */
[----:B------:R-:W-:-:S04]  /*1f90*/  @P0 FFMA R0, R0, R11, R0 ;  /* 0x0000000b00000223 */ /* 0x000fc80000000000 */
[----:B------:R-:W-:Y:S01]  /*1fa0*/  @P0 FFMA R7, R0, 1.84467440737095516160e+19, RZ ;  /* 0x5f80000000070823 */ /* 0x000fe200000000ff */
[----:B------:R-:W-:Y:S06]  /*1fb0*/  BRA `(.L_x_41) ;  /* 0x0000000000887947 */ /* 0x000fec0003800000 */
.L_x_40:
[----:B------:R-:W-:-:S04]  /*1fc0*/  IADD3 R13, PT, PT, R11, -0xfd, RZ ;  /* 0xffffff030b0d7810 */ /* 0x000fc80007ffe0ff */
[----:B------:R-:W-:-:S13]  /*1fd0*/  ISETP.GT.U32.AND P0, PT, R13, 0x1, PT ;  /* 0x000000010d00780c */ /* 0x000fda0003f04070 */
[----:B------:R-:W-:Y:S05]  /*1fe0*/  @P0 BRA `(.L_x_42) ;  /* 0x0000000000780947 */ /* 0x000fea0003800000 */
[----:B------:R-:W-:Y:S01]  /*1ff0*/  LOP3.LUT R0, R2, 0x7fffff, RZ, 0xc0, !PT ;  /* 0x007fffff02007812 */ /* 0x000fe200078ec0ff */
[----:B------:R-:W-:-:S03]  /*2000*/  HFMA2 R12, -RZ, RZ, 0, 1.78813934326171875e-07 ;  /* 0x00000003ff0c7431 */ /* 0x000fc600000001ff */
[----:B------:R-:W-:-:S04]  /*2010*/  LOP3.LUT R0, R0, 0x3f800000, RZ, 0xfc, !PT ;  /* 0x3f80000000007812 */ /* 0x000fc800078efcff */
[----:B------:R-:W0:Y:S01]  /*2020*/  MUFU.RCP R7, R0 ;  /* 0x0000000000077308 */ /* 0x000e220000001000 */
[----:B------:R-:W-:Y:S01]  /*2030*/  SHF.L.U32 R12, R12, R13, RZ ;  /* 0x0000000d0c0c7219 */ /* 0x000fe200000006ff */
[----:B0-----:R-:W-:-:S04]  /*2040*/  FFMA R9, R0, R7, -1 ;  /* 0xbf80000000097423 */ /* 0x001fc80000000007 */
[----:B------:R-:W-:-:S04]  /*2050*/  FADD.FTZ R10, -R9, -RZ ;  /* 0x800000ff090a7221 */ /* 0x000fc80000010100 */
[CCC-:B------:R-:W-:Y:S01]  /*2060*/  FFMA.RM R9, R7.reuse, R10.reuse, R7.reuse ;  /* 0x0000000a07097223 */ /* 0x1c0fe20000004007 */
[----:B------:R-:W-:-:S04]  /*2070*/  FFMA.RP R10, R7, R10, R7 ;  /* 0x0000000a070a7223 */ /* 0x000fc80000008007 */
[C---:B------:R-:W-:Y:S02]  /*2080*/  LOP3.LUT R7, R9.reuse, 0x7fffff, RZ, 0xc0, !PT ;  /* 0x007fffff09077812 */ /* 0x040fe400078ec0ff */
[----:B------:R-:W-:Y:S02]  /*2090*/  FSETP.NEU.FTZ.AND P0, PT, R9, R10, PT ;  /* 0x0000000a0900720b */ /* 0x000fe40003f1d000 */
[----:B------:R-:W-:Y:S02]  /*20a0*/  LOP3.LUT R7, R7, 0x800000, RZ, 0xfc, !PT ;  /* 0x0080000007077812 */ /* 0x000fe400078efcff */
[----:B------:R-:W-:Y:S02]  /*20b0*/  SEL R9, RZ, 0xffffffff, !P0 ;  /* 0xffffffffff097807 */ /* 0x000fe40004000000 */
[----:B------:R-:W-:Y:S02]  /*20c0*/  LOP3.LUT R12, R12, R7, RZ, 0xc0, !PT ;  /* 0x000000070c0c7212 */ /* 0x000fe400078ec0ff */
[----:B------:R-:W-:-:S02]  /*20d0*/  IADD3 R0, PT, PT, -R9, RZ, RZ ;  /* 0x000000ff09007210 */ /* 0x000fc40007ffe1ff */
[-C--:B------:R-:W-:Y:S02]  /*20e0*/  SHF.R.U32.HI R12, RZ, R13.reuse, R12 ;  /* 0x0000000dff0c7219 */ /* 0x080fe4000001160c */
[----:B------:R-:W-:Y:S02]  /*20f0*/  LOP3.LUT P1, RZ, R0, R13, R7, 0xf8, !PT ;  /* 0x0000000d00ff7212 */ /* 0x000fe4000782f807 */
[C---:B------:R-:W-:Y:S02]  /*2100*/  LOP3.LUT P0, RZ, R12.reuse, 0x1, RZ, 0xc0, !PT ;  /* 0x000000010cff7812 */ /* 0x040fe4000780c0ff */
[----:B------:R-:W-:-:S04]  /*2110*/  LOP3.LUT P2, RZ, R12, 0x2, RZ, 0xc0, !PT ;  /* 0x000000020cff7812 */ /* 0x000fc8000784c0ff */
[----:B------:R-:W-:Y:S02]  /*2120*/  PLOP3.LUT P0, PT, P0, P1, P2, 0xe0, 0x0 ;  /* 0x000000000000781c */ /* 0x000fe40000703c20 */
[----:B------:R-:W-:Y:S02]  /*2130*/  LOP3.LUT P1, RZ, R2, 0x7fffff, RZ, 0xc0, !PT ;  /* 0x007fffff02ff7812 */ /* 0x000fe4000782c0ff */
[----:B------:R-:W-:-:S04]  /*2140*/  SEL R0, RZ, 0x1, !P0 ;  /* 0x00000001ff007807 */ /* 0x000fc80004000000 */
[----:B------:R-:W-:-:S04]  /*2150*/  IADD3 R0, PT, PT, -R0, RZ, RZ ;  /* 0x000000ff00007210 */ /* 0x000fc80007ffe1ff */
[----:B------:R-:W-:Y:S02]  /*2160*/  ISETP.GE.AND P0, PT, R0, RZ, PT ;  /* 0x000000ff0000720c */ /* 0x000fe40003f06270 */
[----:B------:R-:W-:-:S04]  /*2170*/  IADD3 R0, PT, PT, R11, -0xfc, RZ ;  /* 0xffffff040b007810 */ /* 0x000fc80007ffe0ff */
[----:B------:R-:W-:-:S07]  /*2180*/  SHF.R.U32.HI R7, RZ, R0, R7 ;  /* 0x00000000ff077219 */ /* 0x000fce0000011607 */
[----:B------:R-:W-:-:S04]  /*2190*/  @!P0 IADD3 R7, PT, PT, R7, 0x1, RZ ;  /* 0x0000000107078810 */ /* 0x000fc80007ffe0ff */
[----:B------:R-:W-:-:S04]  /*21a0*/  @!P1 SHF.L.U32 R7, R7, 0x1, RZ ;  /* 0x0000000107079819 */ /* 0x000fc800000006ff */
[----:B------:R-:W-:Y:S01]  /*21b0*/  LOP3.LUT R7, R7, 0x80000000, R2, 0xf8, !PT ;  /* 0x8000000007077812 */ /* 0x000fe200078ef802 */
[----:B------:R-:W-:Y:S06]  /*21c0*/  BRA `(.L_x_41) ;  /* 0x0000000000047947 */ /* 0x000fec0003800000 */
.L_x_42:
[----:B------:R0:W1:Y:S02]  /*21d0*/  MUFU.RCP R7, R2 ;  /* 0x0000000200077308 */ /* 0x0000640000001000 */
.L_x_41:
[----:B------:R-:W-:Y:S05]  /*21e0*/  BSYNC.RECONVERGENT B1 ;  /* 0x0000000000017941 */ /* 0x000fea0003800200 */
.L_x_39:
[----:B------:R-:W-:-:S04]  /*21f0*/  MOV R9, 0x0 ;  /* 0x0000000000097802 */ /* 0x000fc80000000f00 */
[----:B01----:R-:W-:Y:S05]  /*2200*/  RET.REL.NODEC R8 `(_Z21smoothBothOrdersFusedPfS_S_S_PKiS1_S1_S1_S_S_S_S_ib) ;  /* 0xffffffdc087c7950 */ /* 0x003fea0003c3ffff */
.L_x_43:
[----:B------:R-:W-:-:S00]  /*2210*/  BRA `(.L_x_43) ;  /* 0xfffffffc00fc7947 */ /* 0x000fc0000383ffff */
[----:B------:R-:W-:-:S00]  /*2220*/  NOP ;  /* 0x0000000000007918 */ /* 0x000fc00000000000 */
        /* <DEDUP_REMOVED lines=13> */
.L_x_185:


//--------------------- .text._Z21smoothFirstOrderFusedPfS_S_S_PKiS1_S_S_S_S_ib --------------------------
	.section	.text._Z21smoothFirstOrderFusedPfS_S_S_PKiS1_S_S_S_S_ib,"ax",@progbits
	.align	128
        .global         _Z21smoothFirstOrderFusedPfS_S_S_PKiS1_S_S_S_S_ib
        .type           _Z21smoothFirstOrderFusedPfS_S_S_PKiS1_S_S_S_S_ib,@function
        .size           _Z21smoothFirstOrderFusedPfS_S_S_PKiS1_S_S_S_S_ib,(.L_x_186 - _Z21smoothFirstOrderFusedPfS_S_S_PKiS1_S_S_S_S_ib)
        .other          _Z21smoothFirstOrderFusedPfS_S_S_PKiS1_S_S_S_S_ib,@"STO_CUDA_ENTRY STV_DEFAULT"
_Z21smoothFirstOrderFusedPfS_S_S_PKiS1_S_S_S_S_ib:
.text._Z21smoothFirstOrderFusedPfS_S_S_PKiS1_S_S_S_S_ib:
        /* <DEDUP_REMOVED lines=12> */
[----:B------:R-:W4:Y:S08]  /*00c0*/  LDC.64 R14, c[0x0][0x398] ;  /* 0x0000e600ff0e7b82 */ /* 0x000f300000000a00 */
[----:B------:R-:W2:Y:S01]  /*00d0*/  LDC.64 R12, c[0x0][0x390] ;  /* 0x0000e400ff0c7b82 */ /* 0x000ea20000000a00 */
[----:B0-----:R-:W-:-:S06]  /*00e0*/  IMAD.WIDE R20, R3, 0x4, R20 ;  /* 0x0000000403147825 */ /* 0x001fcc00078e0214 */
[----:B-1----:R-:W2:Y:S01]  /*00f0*/  LDG.E.CONSTANT R20, desc[UR6][R20.64] ;  /* 0x0000000614147981 */ /* 0x002ea2000c1e9900 */
[C---:B---3--:R-:W-:Y:S01]  /*0100*/  IMAD.WIDE R24, R3.reuse, 0x4, R8 ;  /* 0x0000000403187825 */ /* 0x048fe200078e0208 */
[----:B------:R-:W0:Y:S05]  /*0110*/  LDC.64 R10, c[0x0][0x388] ;  /* 0x0000e200ff0a7b82 */ /* 0x000e2a0000000a00 */
[----:B------:R-:W5:Y:S01]  /*0120*/  LDG.E.CONSTANT R24, desc[UR6][R24.64] ;  /* 0x0000000618187981 */ /* 0x000f62000c1e9900 */
[----:B----4-:R-:W-:-:S05]  /*0130*/  IMAD.WIDE R18, R3, 0x4, R14 ;  /* 0x0000000403127825 */ /* 0x010fca00078e020e */
[----:B------:R-:W5:Y:S01]  /*0140*/  LDG.E.CONSTANT R4, desc[UR6][R18.64] ;  /* 0x0000000612047981 */ /* 0x000f62000c1e9900 */
[----:B--2---:R-:W-:-:S05]  /*0150*/  IMAD.WIDE R16, R3, 0x4, R12 ;  /* 0x0000000403107825 */ /* 0x004fca00078e020c */
[----:B------:R-:W5:Y:S01]  /*0160*/  LDG.E.CONSTANT R5, desc[UR6][R16.64] ;  /* 0x0000000610057981 */ /* 0x000f62000c1e9900 */
[----:B0-----:R-:W-:Y:S01]  /*0170*/  IMAD.WIDE R6, R3, 0x4, R10 ;  /* 0x0000000403067825 */ /* 0x001fe200078e020a */
[----:B------:R-:W-:-:S05]  /*0180*/  UPRMT UR4, UR4, 0x8880, URZ ;  /* 0x0000888004047896 */ /* 0x000fca00080000ff */
[----:B------:R0:W5:Y:S01]  /*0190*/  LDG.E.CONSTANT R6, desc[UR6][R6.64] ;  /* 0x0000000606067981 */ /* 0x000162000c1e9900 */
[----:B------:R-:W-:Y:S01]  /*01a0*/  ISETP.NE.AND P0, PT, RZ, UR4, PT ;  /* 0x00000004ff007c0c */ /* 0x000fe2000bf05270 */
[----:B------:R-:W-:Y:S01]  /*01b0*/  BSSY.RECONVERGENT B0, `(.L_x_44) ;  /* 0x000001e000007945 */ /* 0x000fe20003800200 */
[----:B0-----:R-:W-:Y:S01]  /*01c0*/  HFMA2 R7, -RZ, RZ, 1.875, 0 ;  /* 0x3f800000ff077431 */ /* 0x001fe200000001ff */
[----:B------:R-:W-:-:S04]  /*01d0*/  MOV R2, 0x3f800000 ;  /* 0x3f80000000027802 */ /* 0x000fc80000000f00 */
[----:B------:R-:W-:Y:S02]  /*01e0*/  FSEL R7, R7, 0.60650002956390380859, !P0 ;  /* 0x3f1b439607077808 */ /* 0x000fe40004000000 */
[C---:B------:R-:W-:Y:S02]  /*01f0*/  ISETP.GE.AND P6, PT, R20.reuse, 0x1, PT ;  /* 0x000000011400780c */ /* 0x040fe40003fc6270 */
[C---:B------:R-:W-:Y:S02]  /*0200*/  ISETP.GE.AND P5, PT, R20.reuse, 0x2, PT ;  /* 0x000000021400780c */ /* 0x040fe40003fa6270 */
[C---:B------:R-:W-:Y:S02]  /*0210*/  ISETP.GE.AND P1, PT, R20.reuse, 0x3, PT ;  /* 0x000000031400780c */ /* 0x040fe40003f26270 */
[C---:B------:R-:W-:Y:S02]  /*0220*/  ISETP.GE.AND P2, PT, R20.reuse, 0x4, PT ;  /* 0x000000041400780c */ /* 0x040fe40003f46270 */
[----:B------:R-:W-:-:S02]  /*0230*/  ISETP.GE.AND P3, PT, R20, 0x5, PT ;  /* 0x000000051400780c */ /* 0x000fc40003f66270 */
[----:B------:R-:W-:-:S03]  /*0240*/  ISETP.GE.AND P4, PT, R20, 0x6, PT ;  /* 0x000000061400780c */ /* 0x000fc60003f86270 */
[----:B------:R-:W-:Y:S10]  /*0250*/  @!P6 BRA `(.L_x_45) ;  /* 0x00000000004ce947 */ /* 0x000ff40003800000 */
[----:B------:R-:W0:Y:S02]  /*0260*/  LDC.64 R16, c[0x0][0x3a0] ;  /* 0x0000e800ff107b82 */ /* 0x000e240000000a00 */
        /* <DEDUP_REMOVED lines=18> */
.L_x_45:
[----:B------:R-:W-:Y:S05]  /*0390*/  BSYNC.RECONVERGENT B0 ;  /* 0x0000000000007941 */ /* 0x000fea0003800200 */
.L_x_44:
[----:B------:R-:W-:Y:S04]  /*03a0*/  BSSY.RECONVERGENT B0, `(.L_x_46) ;  /* 0x0000016000007945 */ /* 0x000fe80003800200 */
[----:B------:R-:W-:Y:S05]  /*03b0*/  @!P5 BRA `(.L_x_47) ;  /* 0x000000000050d947 */ /* 0x000fea0003800000 */
[----:B------:R-:W0:Y:S01]  /*03c0*/  LDC.64 R16, c[0x0][0x3a0] ;  /* 0x0000e800ff107b82 */ /* 0x000e220000000a00 */
[----:B------:R-:W-:-:S05]  /*03d0*/  IADD3 R19, PT, PT, R3, R0, RZ ;  /* 0x0000000003137210 */ /* 0x000fca0007ffe0ff */
        /* <DEDUP_REMOVED lines=18> */
.L_x_47:
[----:B------:R-:W-:Y:S05]  /*0500*/  BSYNC.RECONVERGENT B0 ;  /* 0x0000000000007941 */ /* 0x000fea0003800200 */
.L_x_46:
[----:B------:R-:W-:Y:S04]  /*0510*/  BSSY.RECONVERGENT B0, `(.L_x_48) ;  /* 0x0000016000007945 */ /* 0x000fe80003800200 */
[----:B------:R-:W-:Y:S05]  /*0520*/  @!P1 BRA `(.L_x_49) ;  /* 0x0000000000509947 */ /* 0x000fea0003800000 */
[----:B------:R-:W0:Y:S01]  /*0530*/  LDC.64 R16, c[0x0][0x3a0] ;  /* 0x0000e800ff107b82 */ /* 0x000e220000000a00 */
        /* <DEDUP_REMOVED lines=19> */
.L_x_49:
[----:B------:R-:W-:Y:S05]  /*0670*/  BSYNC.RECONVERGENT B0 ;  /* 0x0000000000007941 */ /* 0x000fea0003800200 */
.L_x_48:
[----:B------:R-:W-:Y:S04]  /*0680*/  BSSY.RECONVERGENT B0, `(.L_x_50) ;  /* 0x0000016000007945 */ /* 0x000fe80003800200 */
[----:B------:R-:W-:Y:S05]  /*0690*/  @!P2 BRA `(.L_x_51) ;  /* 0x000000000050a947 */ /* 0x000fea0003800000 */
[----:B------:R-:W0:Y:S01]  /*06a0*/  LDC.64 R16, c[0x0][0x3a0] ;  /* 0x0000e800ff107b82 */ /* 0x000e220000000a00 */
        /* <DEDUP_REMOVED lines=19> */
.L_x_51:
[----:B------:R-:W-:Y:S05]  /*07e0*/  BSYNC.RECONVERGENT B0 ;  /* 0x0000000000007941 */ /* 0x000fea0003800200 */
.L_x_50:
        /* <DEDUP_REMOVED lines=22> */
.L_x_53:
[----:B------:R-:W-:Y:S05]  /*0950*/  BSYNC.RECONVERGENT B0 ;  /* 0x0000000000007941 */ /* 0x000fea0003800200 */
.L_x_52:
[----:B------:R-:W-:Y:S04]  /*0960*/  BSSY.RECONVERGENT B0, `(.L_x_54) ;  /* 0x0000016000007945 */ /* 0x000fe80003800200 */
[----:B------:R-:W-:Y:S05]  /*0970*/  @!P4 BRA `(.L_x_55) ;  /* 0x000000000050c947 */ /* 0x000fea0003800000 */
[----:B------:R-:W0:Y:S01]  /*0980*/  LDC.64 R16, c[0x0][0x3a0] ;  /* 0x0000e800ff107b82 */ /* 0x000e220000000a00 */
        /* <DEDUP_REMOVED lines=19> */
.L_x_55:
[----:B------:R-:W-:Y:S05]  /*0ac0*/  BSYNC.RECONVERGENT B0 ;  /* 0x0000000000007941 */ /* 0x000fea0003800200 */
.L_x_54:
[----:B------:R-:W-:Y:S01]  /*0ad0*/  IADD3 R0, PT, PT, R2, 0x1800000, RZ ;  /* 0x0180000002007810 */ /* 0x000fe20007ffe0ff */
[----:B------:R-:W-:Y:S03]  /*0ae0*/  BSSY.RECONVERGENT B0, `(.L_x_56) ;  /* 0x000000b000007945 */ /* 0x000fe60003800200 */
[----:B------:R-:W-:-:S04]  /*0af0*/  LOP3.LUT R0, R0, 0x7f800000, RZ, 0xc0, !PT ;  /* 0x7f80000000007812 */ /* 0x000fc800078ec0ff */
[----:B------:R-:W-:-:S13]  /*0b00*/  ISETP.GT.U32.AND P0, PT, R0, 0x1ffffff, PT ;  /* 0x01ffffff0000780c */ /* 0x000fda0003f04070 */
[----:B------:R-:W-:Y:S05]  /*0b10*/  @P0 BRA `(.L_x_57) ;  /* 0x00000000000c0947 */ /* 0x000fea0003800000 */
[----:B------:R-:W-:-:S07]  /*0b20*/  MOV R8, 0xb40 ;  /* 0x00000b4000087802 */ /* 0x000fce0000000f00 */
[----:B-----5:R-:W-:Y:S05]  /*0b30*/  CALL.REL.NOINC `($__internal_1_$__cuda_sm20_rcp_rn_f32_slowpath) ;  /* 0x00000000005c7944 */ /* 0x020fea0003c00000 */
[----:B------:R-:W-:Y:S05]  /*0b40*/  BRA `(.L_x_58) ;  /* 0x0000000000107947 */ /* 0x000fea0003800000 */
.L_x_57:
[----:B------:R-:W0:Y:S02]  /*0b50*/  MUFU.RCP R7, R2 ;  /* 0x0000000200077308 */ /* 0x000e240000001000 */
[----:B0-----:R-:W-:-:S04]  /*0b60*/  FFMA R0, R7, R2, -1 ;  /* 0xbf80000007007423 */ /* 0x001fc80000000002 */
[----:B------:R-:W-:-:S04]  /*0b70*/  FADD.FTZ R0, -R0, -RZ ;  /* 0x800000ff00007221 */ /* 0x000fc80000010100 */
[----:B------:R-:W-:-:S07]  /*0b80*/  FFMA R7, R7, R0, R7 ;  /* 0x0000000007077223 */ /* 0x000fce0000000007 */
.L_x_58:
[----:B------:R-:W-:Y:S05]  /*0b90*/  BSYNC.RECONVERGENT B0 ;  /* 0x0000000000007941 */ /* 0x000fea0003800200 */
.L_x_56:
[----:B------:R-:W0:Y:S01]  /*0ba0*/  LDC.64 R14, c[0x0][0x3b0] ;  /* 0x0000ec00ff0e7b82 */ /* 0x000e220000000a00 */
[C---:B-----5:R-:W-:Y:S01]  /*0bb0*/  FMUL R17, R7.reuse, R24 ;  /* 0x0000001807117220 */ /* 0x060fe20000400000 */
        /* <DEDUP_REMOVED lines=15> */
        .weak           $__internal_1_$__cuda_sm20_rcp_rn_f32_slowpath
        .type           $__internal_1_$__cuda_sm20_rcp_rn_f32_slowpath,@function
        .size           $__internal_1_$__cuda_sm20_rcp_rn_f32_slowpath,(.L_x_186 - $__internal_1_$__cuda_sm20_rcp_rn_f32_slowpath)
$__internal_1_$__cuda_sm20_rcp_rn_f32_slowpath:
        /* <DEDUP_REMOVED lines=15> */
.L_x_60:
        /* <DEDUP_REMOVED lines=33> */
.L_x_62:
[----:B------:R0:W1:Y:S02]  /*0fb0*/  MUFU.RCP R7, R2 ;  /* 0x0000000200077308 */ /* 0x0000640000001000 */
.L_x_61:
[----:B------:R-:W-:Y:S05]  /*0fc0*/  BSYNC.RECONVERGENT B1 ;  /* 0x0000000000017941 */ /* 0x000fea0003800200 */
.L_x_59:
[----:B------:R-:W-:-:S04]  /*0fd0*/  MOV R9, 0x0 ;  /* 0x0000000000097802 */ /* 0x000fc80000000f00 */
[----:B01----:R-:W-:Y:S05]  /*0fe0*/  RET.REL.NODEC R8 `(_Z21smoothFirstOrderFusedPfS_S_S_PKiS1_S_S_S_S_ib) ;  /* 0xfffffff008047950 */ /* 0x003fea0003c3ffff */
.L_x_63:
        /* <DEDUP_REMOVED lines=9> */
.L_x_186:


//--------------------- .text._Z16smoothBothOrdersPKfPKiS2_S2_S2_Pfib --------------------------
	.section	.text._Z16smoothBothOrdersPKfPKiS2_S2_S2_Pfib,"ax",@progbits
	.align	128
        .global         _Z16smoothBothOrdersPKfPKiS2_S2_S2_Pfib
        .type           _Z16smoothBothOrdersPKfPKiS2_S2_S2_Pfib,@function
        .size           _Z16smoothBothOrdersPKfPKiS2_S2_S2_Pfib,(.L_x_187 - _Z16smoothBothOrdersPKfPKiS2_S2_S2_Pfib)
        .other          _Z16smoothBothOrdersPKfPKiS2_S2_S2_Pfib,@"STO_CUDA_ENTRY STV_DEFAULT"
_Z16smoothBothOrdersPKfPKiS2_S2_S2_Pfib:
.text._Z16smoothBothOrdersPKfPKiS2_S2_S2_Pfib:
        /* <DEDUP_REMOVED lines=11> */
[----:B------:R-:W3:Y:S01]  /*00b0*/  LDC.64 R4, c[0x0][0x380] ;  /* 0x0000e000ff047b82 */ /* 0x000ee20000000a00 */
[----:B0-----:R-:W-:-:S06]  /*00c0*/  IMAD.WIDE R8, R2, 0x4, R8 ;  /* 0x0000000402087825 */ /* 0x001fcc00078e0208 */
[----:B-1----:R0:W5:Y:S01]  /*00d0*/  LDG.E.CONSTANT R8, desc[UR6][R8.64] ;  /* 0x0000000608087981 */ /* 0x002162000c1e9900 */
[----:B---3--:R-:W-:-:S06]  /*00e0*/  IMAD.WIDE R6, R2, 0x4, R4 ;  /* 0x0000000402067825 */ /* 0x008fcc00078e0204 */
[----:B------:R0:W5:Y:S01]  /*00f0*/  LDG.E.CONSTANT R7, desc[UR6][R6.64] ;  /* 0x0000000606077981 */ /* 0x000162000c1e9900 */
[----:B--2---:R-:W-:-:S04]  /*0100*/  UPRMT UR4, UR4, 0x8880, URZ ;  /* 0x0000888004047896 */ /* 0x004fc800080000ff */
[----:B------:R-:W-:Y:S01]  /*0110*/  UISETP.NE.AND UP0, UPT, UR4, URZ, UPT ;  /* 0x000000ff0400728c */ /* 0x000fe2000bf05270 */
[----:B------:R-:W-:Y:S08]  /*0120*/  BSSY.RECONVERGENT B0, `(.L_x_64) ;  /* 0x00000b2000007945 */ /* 0x000ff00003800200 */
[----:B0-----:R-:W-:Y:S05]  /*0130*/  BRA.U UP0, `(.L_x_65) ;  /* 0x0000000500647547 */ /* 0x001fea000b800000 */
[C---:B-----5:R-:W-:Y:S01]  /*0140*/  ISETP.GE.AND P0, PT, R8.reuse, 0x1, PT ;  /* 0x000000010800780c */ /* 0x060fe20003f06270 */
[----:B------:R-:W-:Y:S01]  /*0150*/  BSSY.RECONVERGENT B1, `(.L_x_66) ;  /* 0x0000012000017945 */ /* 0x000fe20003800200 */
[----:B------:R-:W-:Y:S01]  /*0160*/  HFMA2 R6, -RZ, RZ, 1.875, 0 ;  /* 0x3f800000ff067431 */ /* 0x000fe200000001ff */
[C---:B------:R-:W-:Y:S02]  /*0170*/  ISETP.GE.AND P5, PT, R8.reuse, 0x2, PT ;  /* 0x000000020800780c */ /* 0x040fe40003fa6270 */
[C---:B------:R-:W-:Y:S02]  /*0180*/  ISETP.GE.AND P1, PT, R8.reuse, 0x3, PT ;  /* 0x000000030800780c */ /* 0x040fe40003f26270 */
[C---:B------:R-:W-:Y:S02]  /*0190*/  ISETP.GE.AND P2, PT, R8.reuse, 0x4, PT ;  /* 0x000000040800780c */ /* 0x040fe40003f46270 */
[C---:B------:R-:W-:Y:S02]  /*01a0*/  ISETP.GE.AND P3, PT, R8.reuse, 0x5, PT ;  /* 0x000000050800780c */ /* 0x040fe40003f66270 */
[----:B------:R-:W-:-:S02]  /*01b0*/  ISETP.GE.AND P4, PT, R8, 0x6, PT ;  /* 0x000000060800780c */ /* 0x000fc40003f86270 */
[----:B------:R-:W-:Y:S11]  /*01c0*/  @!P0 BRA `(.L_x_67) ;  /* 0x0000000000288947 */ /* 0x000ff60003800000 */
[----:B------:R-:W0:Y:S02]  /*01d0*/  LDC.64 R8, c[0x0][0x388] ;  /* 0x0000e200ff087b82 */ /* 0x000e240000000a00 */
[----:B0-----:R-:W-:-:S06]  /*01e0*/  IMAD.WIDE R8, R2, 0x4, R8 ;  /* 0x0000000402087825 */ /* 0x001fcc00078e0208 */
[----:B------:R-:W2:Y:S02]  /*01f0*/  LDG.E.CONSTANT R8, desc[UR6][R8.64] ;  /* 0x0000000608087981 */ /* 0x000ea4000c1e9900 */
[----:B--2---:R-:W-:-:S04]  /*0200*/  ISETP.GE.AND P0, PT, R8, R3, PT ;  /* 0x000000030800720c */ /* 0x004fc80003f06270 */
[----:B------:R-:W-:-:S13]  /*0210*/  ISETP.LT.OR P0, PT, R8, RZ, P0 ;  /* 0x000000ff0800720c */ /* 0x000fda0000701670 */
[----:B------:R-:W-:Y:S05]  /*0220*/  @P0 BRA `(.L_x_67) ;  /* 0x0000000000100947 */ /* 0x000fea0003800000 */
[----:B------:R-:W-:-:S06]  /*0230*/  IMAD.WIDE.U32 R8, R8, 0x4, R4 ;  /* 0x0000000408087825 */ /* 0x000fcc00078e0004 */
[----:B------:R-:W2:Y:S01]  /*0240*/  LDG.E.CONSTANT R8, desc[UR6][R8.64] ;  /* 0x0000000608087981 */ /* 0x000ea2000c1e9900 */
[----:B------:R-:W-:Y:S01]  /*0250*/  MOV R6, 0x40000000 ;  /* 0x4000000000067802 */ /* 0x000fe20000000f00 */
[----:B--2---:R-:W-:-:S07]  /*0260*/  FADD R7, R7, R8 ;  /* 0x0000000807077221 */ /* 0x004fce0000000000 */
.L_x_67:
[----:B------:R-:W-:Y:S05]  /*0270*/  BSYNC.RECONVERGENT B1 ;  /* 0x0000000000017941 */ /* 0x000fea0003800200 */
.L_x_66:
[----:B------:R-:W-:Y:S04]  /*0280*/  BSSY.RECONVERGENT B1, `(.L_x_68) ;  /* 0x000000d000017945 */ /* 0x000fe80003800200 */
[----:B------:R-:W-:Y:S05]  /*0290*/  @!P5 BRA `(.L_x_69) ;  /* 0x00000000002cd947 */ /* 0x000fea0003800000 */
[----:B------:R-:W0:Y:S01]  /*02a0*/  LDC.64 R8, c[0x0][0x388] ;  /* 0x0000e200ff087b82 */ /* 0x000e220000000a00 */
[----:B------:R-:W-:-:S05]  /*02b0*/  IADD3 R11, PT, PT, R2, R3, RZ ;  /* 0x00000003020b7210 */ /* 0x000fca0007ffe0ff */
[----:B0-----:R-:W-:-:S06]  /*02c0*/  IMAD.WIDE R8, R11, 0x4, R8 ;  /* 0x000000040b087825 */ /* 0x001fcc00078e0208 */
[----:B------:R-:W2:Y:S02]  /*02d0*/  LDG.E.CONSTANT R8, desc[UR6][R8.64] ;  /* 0x0000000608087981 */ /* 0x000ea4000c1e9900 */
[----:B--2---:R-:W-:-:S04]  /*02e0*/  ISETP.GE.AND P0, PT, R8, R3, PT ;  /* 0x000000030800720c */ /* 0x004fc80003f06270 */
[----:B------:R-:W-:-:S13]  /*02f0*/  ISETP.LT.OR P0, PT, R8, RZ, P0 ;  /* 0x000000ff0800720c */ /* 0x000fda0000701670 */
[----:B------:R-:W-:Y:S05]  /*0300*/  @P0 BRA `(.L_x_69) ;  /* 0x0000000000100947 */ /* 0x000fea0003800000 */
[----:B------:R-:W-:-:S06]  /*0310*/  IMAD.WIDE.U32 R8, R8, 0x4, R4 ;  /* 0x0000000408087825 */ /* 0x000fcc00078e0004 */
[----:B------:R-:W2:Y:S01]  /*0320*/  LDG.E.CONSTANT R8, desc[UR6][R8.64] ;  /* 0x0000000608087981 */ /* 0x000ea2000c1e9900 */
[----:B------:R-:W-:Y:S01]  /*0330*/  FADD R6, R6, 1 ;  /* 0x3f80000006067421 */ /* 0x000fe20000000000 */
[----:B--2---:R-:W-:-:S07]  /*0340*/  FADD R7, R7, R8 ;  /* 0x0000000807077221 */ /* 0x004fce0000000000 */
.L_x_69:
[----:B------:R-:W-:Y:S05]  /*0350*/  BSYNC.RECONVERGENT B1 ;  /* 0x0000000000017941 */ /* 0x000fea0003800200 */
.L_x_68:
[----:B------:R-:W-:Y:S04]  /*0360*/  BSSY.RECONVERGENT B1, `(.L_x_70) ;  /* 0x000000d000017945 */ /* 0x000fe80003800200 */
[----:B------:R-:W-:Y:S05]  /*0370*/  @!P1 BRA `(.L_x_71) ;  /* 0x00000000002c9947 */ /* 0x000fea0003800000 */
[----:B------:R-:W0:Y:S01]  /*0380*/  LDC.64 R8, c[0x0][0x388] ;  /* 0x0000e200ff087b82 */ /* 0x000e220000000a00 */
[----:B------:R-:W-:-:S05]  /*0390*/  LEA R11, R3, R2, 0x1 ;  /* 0x00000002030b7211 */ /* 0x000fca00078e08ff */
        /* <DEDUP_REMOVED lines=9> */
.L_x_71:
[----:B------:R-:W-:Y:S05]  /*0430*/  BSYNC.RECONVERGENT B1 ;  /* 0x0000000000017941 */ /* 0x000fea0003800200 */
.L_x_70:
        /* <DEDUP_REMOVED lines=13> */
.L_x_73:
[----:B------:R-:W-:Y:S05]  /*0510*/  BSYNC.RECONVERGENT B1 ;  /* 0x0000000000017941 */ /* 0x000fea0003800200 */
.L_x_72:
        /* <DEDUP_REMOVED lines=13> */
.L_x_75:
[----:B------:R-:W-:Y:S05]  /*05f0*/  BSYNC.RECONVERGENT B1 ;  /* 0x0000000000017941 */ /* 0x000fea0003800200 */
.L_x_74:
        /* <DEDUP_REMOVED lines=11> */
[----:B--2---:R-:W-:Y:S01]  /*06b0*/  FADD R7, R7, R8 ;  /* 0x0000000807077221 */ /* 0x004fe20000000000 */
[----:B------:R-:W-:Y:S06]  /*06c0*/  BRA `(.L_x_76) ;  /* 0x00000004005c7947 */ /* 0x000fec0003800000 */
.L_x_65:
        /* <DEDUP_REMOVED lines=17> */
[----:B------:R-:W-:Y:S02]  /*07e0*/  IMAD.MOV.U32 R6, RZ, RZ, 0x3fcda1cb ;  /* 0x3fcda1cbff067424 */ /* 0x000fe400078e00ff */
[----:B--2---:R-:W-:-:S07]  /*07f0*/  FFMA R7, R8, 0.60650002956390380859, R7 ;  /* 0x3f1b439608077823 */ /* 0x004fce0000000007 */
.L_x_78:
[----:B------:R-:W-:Y:S05]  /*0800*/  BSYNC.RECONVERGENT B1 ;  /* 0x0000000000017941 */ /* 0x000fea0003800200 */
.L_x_77:
        /* <DEDUP_REMOVED lines=11> */
[----:B------:R-:W-:Y:S01]  /*08c0*/  FADD R6, R6, 0.60650002956390380859 ;  /* 0x3f1b439606067421 */ /* 0x000fe20000000000 */
[----:B--2---:R-:W-:-:S07]  /*08d0*/  FFMA R7, R8, 0.60650002956390380859, R7 ;  /* 0x3f1b439608077823 */ /* 0x004fce0000000007 */
.L_x_80:
[----:B------:R-:W-:Y:S05]  /*08e0*/  BSYNC.RECONVERGENT B1 ;  /* 0x0000000000017941 */ /* 0x000fea0003800200 */
.L_x_79:
        /* <DEDUP_REMOVED lines=13> */
.L_x_82:
[----:B------:R-:W-:Y:S05]  /*09c0*/  BSYNC.RECONVERGENT B1 ;  /* 0x0000000000017941 */ /* 0x000fea0003800200 */
.L_x_81:
        /* <DEDUP_REMOVED lines=13> */
.L_x_84:
[----:B------:R-:W-:Y:S05]  /*0aa0*/  BSYNC.RECONVERGENT B1 ;  /* 0x0000000000017941 */ /* 0x000fea0003800200 */
.L_x_83:
        /* <DEDUP_REMOVED lines=13> */
.L_x_86:
[----:B------:R-:W-:Y:S05]  /*0b80*/  BSYNC.RECONVERGENT B1 ;  /* 0x0000000000017941 */ /* 0x000fea0003800200 */
.L_x_85:
[----:B------:R-:W-:Y:S05]  /*0b90*/  @!P4 BRA `(.L_x_76) ;  /* 0x000000000028c947 */ /* 0x000fea0003800000 */
[----:B------:R-:W0:Y:S01]  /*0ba0*/  LDC.64 R8, c[0x0][0x388] ;  /* 0x0000e200ff087b82 */ /* 0x000e220000000a00 */
[----:B------:R-:W-:-:S04]  /*0bb0*/  IMAD R11, R3, 0x5, R2 ;  /* 0x00000005030b7824 */ /* 0x000fc800078e0202 */
[----:B0-----:R-:W-:-:S06]  /*0bc0*/  IMAD.WIDE R8, R11, 0x4, R8 ;  /* 0x000000040b087825 */ /* 0x001fcc00078e0208 */
[----:B------:R-:W2:Y:S02]  /*0bd0*/  LDG.E.CONSTANT R8, desc[UR6][R8.64] ;  /* 0x0000000608087981 */ /* 0x000ea4000c1e9900 */
[----:B--2---:R-:W-:-:S04]  /*0be0*/  ISETP.GE.AND P0, PT, R8, R3, PT ;  /* 0x000000030800720c */ /* 0x004fc80003f06270 */
[----:B------:R-:W-:-:S13]  /*0bf0*/  ISETP.LT.OR P0, PT, R8, RZ, P0 ;  /* 0x000000ff0800720c */ /* 0x000fda0000701670 */
[----:B------:R-:W-:-:S06]  /*0c00*/  @!P0 IMAD.WIDE.U32 R10, R8, 0x4, R4 ;  /* 0x00000004080a8825 */ /* 0x000fcc00078e0004 */
[----:B------:R-:W2:Y:S01]  /*0c10*/  @!P0 LDG.E.CONSTANT R10, desc[UR6][R10.64] ;  /* 0x000000060a0a8981 */ /* 0x000ea2000c1e9900 */
[----:B------:R-:W-:Y:S01]  /*0c20*/  @!P0 FADD R6, R6, 0.60650002956390380859 ;  /* 0x3f1b439606068421 */ /* 0x000fe20000000000 */
[----:B--2---:R-:W-:-:S07]  /*0c30*/  @!P0 FFMA R7, R10, 0.60650002956390380859, R7 ;  /* 0x3f1b43960a078823 */ /* 0x004fce0000000007 */
.L_x_76:
[----:B------:R-:W-:Y:S05]  /*0c40*/  BSYNC.RECONVERGENT B0 ;  /* 0x0000000000007941 */ /* 0x000fea0003800200 */
.L_x_64:
[----:B------:R-:W0:Y:S02]  /*0c50*/  LDC.64 R8, c[0x0][0x3a0] ;  /* 0x0000e800ff087b82 */ /* 0x000e240000000a00 */
[----:B0-----:R-:W-:-:S05]  /*0c60*/  IMAD.WIDE R8, R2, 0x4, R8 ;  /* 0x0000000402087825 */ /* 0x001fca00078e0208 */
[----:B------:R0:W5:Y:S01]  /*0c70*/  LDG.E.CONSTANT R0, desc[UR6][R8.64] ;  /* 0x0000000608007981 */ /* 0x000162000c1e9900 */
[----:B------:R-:W-:Y:S04]  /*0c80*/  BSSY.RECONVERGENT B0, `(.L_x_87) ;  /* 0x0000165000007945 */ /* 0x000fe80003800200 */
[----:B------:R-:W-:Y:S05]  /*0c90*/  BRA.U UP0, `(.L_x_88) ;  /* 0x0000000900c87547 */ /* 0x000fea000b800000 */
[C---:B-----5:R-:W-:Y:S01]  /*0ca0*/  ISETP.GE.AND P0, PT, R0.reuse, 0x1, PT ;  /* 0x000000010000780c */ /* 0x060fe20003f06270 */
[----:B------:R-:W-:Y:S01]  /*0cb0*/  BSSY.RECONVERGENT B1, `(.L_x_89) ;  /* 0x0000012000017945 */ /* 0x000fe20003800200 */
[C---:B------:R-:W-:Y:S02]  /*0cc0*/  ISETP.GE.AND P1, PT, R0.reuse, 0x2, PT ;  /* 0x000000020000780c */ /* 0x040fe40003f26270 */
[C---:B------:R-:W-:Y:S02]  /*0cd0*/  ISETP.GE.AND P2, PT, R0.reuse, 0x3, PT ;  /* 0x000000030000780c */ /* 0x040fe40003f46270 */
[C---:B------:R-:W-:Y:S02]  /*0ce0*/  ISETP.GE.AND P3, PT, R0.reuse, 0x4, PT ;  /* 0x000000040000780c */ /* 0x040fe40003f66270 */
[C---:B------:R-:W-:Y:S02]  /*0cf0*/  ISETP.GE.AND P4, PT, R0.reuse, 0x5, PT ;  /* 0x000000050000780c */ /* 0x040fe40003f86270 */
[----:B------:R-:W-:-:S02]  /*0d00*/  ISETP.GE.AND P5, PT, R0, 0x6, PT ;  /* 0x000000060000780c */ /* 0x000fc40003fa6270 */
[----:B------:R-:W-:Y:S01]  /*0d10*/  ISETP.GE.AND P6, PT, R0, 0x7, PT ;  /* 0x000000070000780c */ /* 0x000fe20003fc6270 */
[----:B------:R-:W-:-:S12]  /*0d20*/  @!P0 BRA `(.L_x_90) ;  /* 0x0000000000288947 */ /* 0x000fd80003800000 */
[----:B0-----:R-:W0:Y:S02]  /*0d30*/  LDC.64 R8, c[0x0][0x390] ;  /* 0x0000e400ff087b82 */ /* 0x001e240000000a00 */
        /* <DEDUP_REMOVED lines=9> */
.L_x_90:
[----:B------:R-:W-:Y:S05]  /*0dd0*/  BSYNC.RECONVERGENT B1 ;  /* 0x0000000000017941 */ /* 0x000fea0003800200 */
.L_x_89:
[----:B------:R-:W-:Y:S01]  /*0de0*/  BSSY.RECONVERGENT B1, `(.L_x_91) ;  /* 0x000000e000017945 */ /* 0x000fe20003800200 */
[----:B------:R-:W-:-:S03]  /*0df0*/  ISETP.GE.AND P0, PT, R0, 0x8, PT ;  /* 0x000000080000780c */ /* 0x000fc60003f06270 */
[----:B------:R-:W-:Y:S10]  /*0e00*/  @!P1 BRA `(.L_x_92) ;  /* 0x00000000002c9947 */ /* 0x000ff40003800000 */
[----:B0-----:R-:W0:Y:S01]  /*0e10*/  LDC.64 R8, c[0x0][0x390] ;  /* 0x0000e400ff087b82 */ /* 0x001e220000000a00 */
        /* <DEDUP_REMOVED lines=10> */
.L_x_92:
[----:B------:R-:W-:Y:S05]  /*0ec0*/  BSYNC.RECONVERGENT B1 ;  /* 0x0000000000017941 */ /* 0x000fea0003800200 */
.L_x_91:
[----:B------:R-:W-:Y:S01]  /*0ed0*/  BSSY.RECONVERGENT B1, `(.L_x_93) ;  /* 0x000000e000017945 */ /* 0x000fe20003800200 */
[----:B------:R-:W-:-:S03]  /*0ee0*/  ISETP.GE.AND P1, PT, R0, 0x9, PT ;  /* 0x000000090000780c */ /* 0x000fc60003f26270 */
[----:B------:R-:W-:Y:S10]  /*0ef0*/  @!P2 BRA `(.L_x_94) ;  /* 0x00000000002ca947 */ /* 0x000ff40003800000 */
[----:B0-----:R-:W0:Y:S01]  /*0f00*/  LDC.64 R8, c[0x0][0x390] ;  /* 0x0000e400ff087b82 */ /* 0x001e220000000a00 */
        /* <DEDUP_REMOVED lines=10> */
.L_x_94:
[----:B------:R-:W-:Y:S05]  /*0fb0*/  BSYNC.RECONVERGENT B1 ;  /* 0x0000000000017941 */ /* 0x000fea0003800200 */
.L_x_93:
[----:B------:R-:W-:Y:S01]  /*0fc0*/  BSSY.RECONVERGENT B1, `(.L_x_95) ;  /* 0x000000e000017945 */ /* 0x000fe20003800200 */
[----:B------:R-:W-:-:S03]  /*0fd0*/  ISETP.GE.AND P2, PT, R0, 0xa, PT ;  /* 0x0000000a0000780c */ /* 0x000fc60003f46270 */
[----:B------:R-:W-:Y:S10]  /*0fe0*/  @!P3 BRA `(.L_x_96) ;  /* 0x00000000002cb947 */ /* 0x000ff40003800000 */
[----:B0-----:R-:W0:Y:S01]  /*0ff0*/  LDC.64 R8, c[0x0][0x390] ;  /* 0x0000e400ff087b82 */ /* 0x001e220000000a00 */
        /* <DEDUP_REMOVED lines=10> */
.L_x_96:
[----:B------:R-:W-:Y:S05]  /*10a0*/  BSYNC.RECONVERGENT B1 ;  /* 0x0000000000017941 */ /* 0x000fea0003800200 */
.L_x_95:
        /* <DEDUP_REMOVED lines=14> */
.L_x_98:
[----:B------:R-:W-:Y:S05]  /*1190*/  BSYNC.RECONVERGENT B1 ;  /* 0x0000000000017941 */ /* 0x000fea0003800200 */
.L_x_97:
        /* <DEDUP_REMOVED lines=14> */
.L_x_100:
[----:B------:R-:W-:Y:S05]  /*1280*/  BSYNC.RECONVERGENT B1 ;  /* 0x0000000000017941 */ /* 0x000fea0003800200 */
.L_x_99:
[----:B------:R-:W-:Y:S04]  /*1290*/  BSSY.RECONVERGENT B1, `(.L_x_101) ;  /* 0x000000d000017945 */ /* 0x000fe80003800200 */
[----:B------:R-:W-:Y:S05]  /*12a0*/  @!P6 BRA `(.L_x_102) ;  /* 0x00000000002ce947 */ /* 0x000fea0003800000 */
        /* <DEDUP_REMOVED lines=11> */
.L_x_102:
[----:B------:R-:W-:Y:S05]  /*1360*/  BSYNC.RECONVERGENT B1 ;  /* 0x0000000000017941 */ /* 0x000fea0003800200 */
.L_x_101:
        /* <DEDUP_REMOVED lines=13> */
.L_x_104:
[----:B------:R-:W-:Y:S05]  /*1440*/  BSYNC.RECONVERGENT B1 ;  /* 0x0000000000017941 */ /* 0x000fea0003800200 */
.L_x_103:
[----:B------:R-:W-:Y:S04]  /*1450*/  BSSY.RECONVERGENT B1, `(.L_x_105) ;  /* 0x000000d000017945 */ /* 0x000fe80003800200 */
[----:B------:R-:W-:Y:S05]  /*1460*/  @!P1 BRA `(.L_x_106) ;  /* 0x00000000002c9947 */ /* 0x000fea0003800000 */
        /* <DEDUP_REMOVED lines=11> */
.L_x_106:
[----:B------:R-:W-:Y:S05]  /*1520*/  BSYNC.RECONVERGENT B1 ;  /* 0x0000000000017941 */ /* 0x000fea0003800200 */
.L_x_105:
        /* <DEDUP_REMOVED lines=13> */
.L_x_108:
[----:B------:R-:W-:Y:S05]  /*1600*/  BSYNC.RECONVERGENT B1 ;  /* 0x0000000000017941 */ /* 0x000fea0003800200 */
.L_x_107:
        /* <DEDUP_REMOVED lines=13> */
.L_x_110:
[----:B------:R-:W-:Y:S05]  /*16e0*/  BSYNC.RECONVERGENT B1 ;  /* 0x0000000000017941 */ /* 0x000fea0003800200 */
.L_x_109:
        /* <DEDUP_REMOVED lines=13> */
.L_x_88:
        /* <DEDUP_REMOVED lines=17> */
[----:B------:R-:W-:Y:S01]  /*18d0*/  FADD R6, R6, 0.1352999955415725708 ;  /* 0x3e0a8c1506067421 */ /* 0x000fe20000000000 */
[----:B--2---:R-:W-:-:S07]  /*18e0*/  FFMA R7, R8, 0.1352999955415725708, R7 ;  /* 0x3e0a8c1508077823 */ /* 0x004fce0000000007 */
.L_x_113:
[----:B------:R-:W-:Y:S05]  /*18f0*/  BSYNC.RECONVERGENT B1 ;  /* 0x0000000000017941 */ /* 0x000fea0003800200 */
.L_x_112:
        /* <DEDUP_REMOVED lines=14> */
.L_x_115:
[----:B------:R-:W-:Y:S05]  /*19e0*/  BSYNC.RECONVERGENT B1 ;  /* 0x0000000000017941 */ /* 0x000fea0003800200 */
.L_x_114:
        /* <DEDUP_REMOVED lines=14> */
.L_x_117:
[----:B------:R-:W-:Y:S05]  /*1ad0*/  BSYNC.RECONVERGENT B1 ;  /* 0x0000000000017941 */ /* 0x000fea0003800200 */
.L_x_116:
        /* <DEDUP_REMOVED lines=14> */
.L_x_119:
[----:B------:R-:W-:Y:S05]  /*1bc0*/  BSYNC.RECONVERGENT B1 ;  /* 0x0000000000017941 */ /* 0x000fea0003800200 */
.L_x_118:
        /* <DEDUP_REMOVED lines=14> */
.L_x_121:
[----:B------:R-:W-:Y:S05]  /*1cb0*/  BSYNC.RECONVERGENT B1 ;  /* 0x0000000000017941 */ /* 0x000fea0003800200 */
.L_x_120:
        /* <DEDUP_REMOVED lines=14> */
.L_x_123:
[----:B------:R-:W-:Y:S05]  /*1da0*/  BSYNC.RECONVERGENT B1 ;  /* 0x0000000000017941 */ /* 0x000fea0003800200 */
.L_x_122:
        /* <DEDUP_REMOVED lines=13> */
.L_x_125:
[----:B------:R-:W-:Y:S05]  /*1e80*/  BSYNC.RECONVERGENT B1 ;  /* 0x0000000000017941 */ /* 0x000fea0003800200 */
.L_x_124:
        /* <DEDUP_REMOVED lines=13> */
.L_x_127:
[----:B------:R-:W-:Y:S05]  /*1f60*/  BSYNC.RECONVERGENT B1 ;  /* 0x0000000000017941 */ /* 0x000fea0003800200 */
.L_x_126:
        /* <DEDUP_REMOVED lines=13> */
.L_x_129:
[----:B------:R-:W-:Y:S05]  /*2040*/  BSYNC.RECONVERGENT B1 ;  /* 0x0000000000017941 */ /* 0x000fea0003800200 */
.L_x_128:
        /* <DEDUP_REMOVED lines=13> */
.L_x_131:
[----:B------:R-:W-:Y:S05]  /*2120*/  BSYNC.RECONVERGENT B1 ;  /* 0x0000000000017941 */ /* 0x000fea0003800200 */
.L_x_130:
        /* <DEDUP_REMOVED lines=13> */
.L_x_133:
[----:B------:R-:W-:Y:S05]  /*2200*/  BSYNC.RECONVERGENT B1 ;  /* 0x0000000000017941 */ /* 0x000fea0003800200 */
.L_x_132:
        /* <DEDUP_REMOVED lines=12> */
.L_x_111:
[----:B------:R-:W-:Y:S05]  /*22d0*/  BSYNC.RECONVERGENT B0 ;  /* 0x0000000000007941 */ /* 0x000fea0003800200 */
.L_x_87:
[----:B------:R-:W1:Y:S01]  /*22e0*/  MUFU.RCP R3, R6 ;  /* 0x0000000600037308 */ /* 0x000e620000001000 */
[----:B------:R-:W-:Y:S07]  /*22f0*/  BSSY.RECONVERGENT B0, `(.L_x_134) ;  /* 0x000000d000007945 */ /* 0x000fee0003800200 */
[----:B------:R-:W2:Y:S01]  /*2300*/  FCHK P0, R7, R6 ;  /* 0x0000000607007302 */ /* 0x000ea20000000000 */
[----:B-1----:R-:W-:-:S04]  /*2310*/  FFMA R0, R3, -R6, 1 ;  /* 0x3f80000003007423 */ /* 0x002fc80000000806 */
[----:B------:R-:W-:-:S04]  /*2320*/  FFMA R0, R3, R0, R3 ;  /* 0x0000000003007223 */ /* 0x000fc80000000003 */
[----:B------:R-:W-:-:S04]  /*2330*/  FFMA R4, R0, R7, RZ ;  /* 0x0000000700047223 */ /* 0x000fc800000000ff */
[----:B------:R-:W-:-:S04]  /*2340*/  FFMA R3, R4, -R6, R7 ;  /* 0x8000000604037223 */ /* 0x000fc80000000007 */
[----:B0-----:R-:W-:Y:S01]  /*2350*/  FFMA R9, R0, R3, R4 ;  /* 0x0000000300097223 */ /* 0x001fe20000000004 */
[----:B--2---:R-:W-:Y:S06]  /*2360*/  @!P0 BRA `(.L_x_135) ;  /* 0x0000000000148947 */ /* 0x004fec0003800000 */
[----:B------:R-:W-:Y:S01]  /*2370*/  IMAD.MOV.U32 R0, RZ, RZ, R7 ;  /* 0x000000ffff007224 */ /* 0x000fe200078e0007 */
[----:B------:R-:W-:Y:S02]  /*2380*/  MOV R3, R6 ;  /* 0x0000000600037202 */ /* 0x000fe40000000f00 */
[----:B------:R-:W-:-:S07]  /*2390*/  MOV R4, 0x23b0 ;  /* 0x000023b000047802 */ /* 0x000fce0000000f00 */
[----:B------:R-:W-:Y:S05]  /*23a0*/  CALL.REL.NOINC `($__internal_2_$__cuda_sm3x_div_rn_noftz_f32_slowpath) ;  /* 0x0000000000187944 */ /* 0x000fea0003c00000 */
[----:B------:R-:W-:-:S07]  /*23b0*/  MOV R9, R0 ;  /* 0x0000000000097202 */ /* 0x000fce0000000f00 */
.L_x_135:
[----:B------:R-:W-:Y:S05]  /*23c0*/  BSYNC.RECONVERGENT B0 ;  /* 0x0000000000007941 */ /* 0x000fea0003800200 */
.L_x_134:
[----:B------:R-:W0:Y:S02]  /*23d0*/  LDC.64 R4, c[0x0][0x3a8] ;  /* 0x0000ea00ff047b82 */ /* 0x000e240000000a00 */
[----:B0-----:R-:W-:-:S05]  /*23e0*/  IMAD.WIDE R2, R2, 0x4, R4 ;  /* 0x0000000402027825 */ /* 0x001fca00078e0204 */
[----:B------:R-:W-:Y:S01]  /*23f0*/  STG.E desc[UR6][R2.64], R9 ;  /* 0x0000000902007986 */ /* 0x000fe2000c101906 */
[----:B------:R-:W-:Y:S05]  /*2400*/  EXIT ;  /* 0x000000000000794d */ /* 0x000fea0003800000 */
        .weak           $__internal_2_$__cuda_sm3x_div_rn_noftz_f32_slowpath
        .type           $__internal_2_$__cuda_sm3x_div_rn_noftz_f32_slowpath,@function
        .size           $__internal_2_$__cuda_sm3x_div_rn_noftz_f32_slowpath,(.L_x_187 - $__internal_2_$__cuda_sm3x_div_rn_noftz_f32_slowpath)
$__internal_2_$__cuda_sm3x_div_rn_noftz_f32_slowpath:
[----:B------:R-:W-:Y:S01]  /*2410*/  SHF.R.U32.HI R6, RZ, 0x17, R3 ;  /* 0x00000017ff067819 */ /* 0x000fe20000011603 */
[----:B------:R-:W-:Y:S01]  /*2420*/  BSSY.RECONVERGENT B1, `(.L_x_136) ;  /* 0x0000062000017945 */ /* 0x000fe20003800200 */
[----:B------:R-:W-:Y:S02]  /*2430*/  SHF.R.U32.HI R5, RZ, 0x17, R0 ;  /* 0x00000017ff057819 */ /* 0x000fe40000011600 */
[----:B------:R-:W-:Y:S02]  /*2440*/  LOP3.LUT R10, R6, 0xff, RZ, 0xc0, !PT ;  /* 0x000000ff060a7812 */ /* 0x000fe400078ec0ff */
[----:B------:R-:W-:Y:S02]  /*2450*/  LOP3.LUT R8, R5, 0xff, RZ, 0xc0, !PT ;  /* 0x000000ff05087812 */ /* 0x000fe400078ec0ff */
[----:B------:R-:W-:Y:S02]  /*2460*/  IADD3 R7, PT, PT, R10, -0x1, RZ ;  /* 0xffffffff0a077810 */ /* 0x000fe40007ffe0ff */
[----:B------:R-:W-:-:S02]  /*2470*/  IADD3 R6, PT, PT, R8, -0x1, RZ ;  /* 0xffffffff08067810 */ /* 0x000fc40007ffe0ff */
[----:B------:R-:W-:-:S04]  /*2480*/  ISETP.GT.U32.AND P0, PT, R7, 0xfd, PT ;  /* 0x000000fd0700780c */ /* 0x000fc80003f04070 */
[----:B------:R-:W-:-:S13]  /*2490*/  ISETP.GT.U32.OR P0, PT, R6, 0xfd, P0 ;  /* 0x000000fd0600780c */ /* 0x000fda0000704470 */
[----:B------:R-:W-:Y:S01]  /*24a0*/  @!P0 MOV R5, RZ ;  /* 0x000000ff00058202 */ /* 0x000fe20000000f00 */
[----:B------:R-:W-:Y:S06]  /*24b0*/  @!P0 BRA `(.L_x_137) ;  /* 0x00000000005c8947 */ /* 0x000fec0003800000 */
[----:B------:R-:W-:Y:S02]  /*24c0*/  FSETP.GTU.FTZ.AND P0, PT, |R0|, +INF , PT ;  /* 0x7f8000000000780b */ /* 0x000fe40003f1c200 */
[----:B------:R-:W-:-:S04]  /*24d0*/  FSETP.GTU.FTZ.AND P1, PT, |R3|, +INF , PT ;  /* 0x7f8000000300780b */ /* 0x000fc80003f3c200 */
[----:B------:R-:W-:-:S13]  /*24e0*/  PLOP3.LUT P0, PT, P0, P1, PT, 0xf8, 0x8f ;  /* 0x00000000008f781c */ /* 0x000fda0000703f70 */
[----:B------:R-:W-:Y:S05]  /*24f0*/  @P0 BRA `(.L_x_138) ;  /* 0x00000004004c0947 */ /* 0x000fea0003800000 */
[----:B------:R-:W-:-:S13]  /*2500*/  LOP3.LUT P0, RZ, R3, 0x7fffffff, R0, 0xc8, !PT ;  /* 0x7fffffff03ff7812 */ /* 0x000fda000780c800 */
[----:B------:R-:W-:Y:S05]  /*2510*/  @!P0 BRA `(.L_x_139) ;  /* 0x00000004003c8947 */ /* 0x000fea0003800000 */
[C---:B------:R-:W-:Y:S02]  /*2520*/  FSETP.NEU.FTZ.AND P0, PT, |R0|.reuse, +INF , PT ;  /* 0x7f8000000000780b */ /* 0x040fe40003f1d200 */
[----:B------:R-:W-:Y:S02]  /*2530*/  FSETP.NEU.FTZ.AND P2, PT, |R3|, +INF , PT ;  /* 0x7f8000000300780b */ /* 0x000fe40003f5d200 */
[----:B------:R-:W-:-:S11]  /*2540*/  FSETP.NEU.FTZ.AND P1, PT, |R0|, +INF , PT ;  /* 0x7f8000000000780b */ /* 0x000fd60003f3d200 */
[----:B------:R-:W-:Y:S05]  /*2550*/  @!P2 BRA !P0, `(.L_x_139) ;  /* 0x00000004002ca947 */ /* 0x000fea0004000000 */
[----:B------:R-:W-:-:S04]  /*2560*/  LOP3.LUT P0, RZ, R0, 0x7fffffff, RZ, 0xc0, !PT ;  /* 0x7fffffff00ff7812 */ /* 0x000fc8000780c0ff */
[----:B------:R-:W-:-:S13]  /*2570*/  PLOP3.LUT P0, PT, P2, P0, PT, 0x2f, 0xf2 ;  /* 0x0000000000f2781c */ /* 0x000fda0001700577 */
[----:B------:R-:W-:Y:S05]  /*2580*/  @P0 BRA `(.L_x_140) ;  /* 0x0000000400180947 */ /* 0x000fea0003800000 */
[----:B------:R-:W-:-:S04]  /*2590*/  LOP3.LUT P0, RZ, R3, 0x7fffffff, RZ, 0xc0, !PT ;  /* 0x7fffffff03ff7812 */ /* 0x000fc8000780c0ff */
[----:B------:R-:W-:-:S13]  /*25a0*/  PLOP3.LUT P0, PT, P1, P0, PT, 0x2f, 0xf2 ;  /* 0x0000000000f2781c */ /* 0x000fda0000f00577 */
[----:B------:R-:W-:Y:S05]  /*25b0*/  @P0 BRA `(.L_x_141) ;  /* 0x0000000400000947 */ /* 0x000fea0003800000 */
[----:B------:R-:W-:Y:S02]  /*25c0*/  ISETP.GE.AND P0, PT, R6, RZ, PT ;  /* 0x000000ff0600720c */ /* 0x000fe40003f06270 */
[----:B------:R-:W-:-:S11]  /*25d0*/  ISETP.GE.AND P1, PT, R7, RZ, PT ;  /* 0x000000ff0700720c */ /* 0x000fd60003f26270 */
[----:B------:R-:W-:Y:S01]  /*25e0*/  @P0 IMAD.MOV.U32 R5, RZ, RZ, RZ ;  /* 0x000000ffff050224 */ /* 0x000fe200078e00ff */
[----:B------:R-:W-:Y:S01]  /*25f0*/  @!P0 MOV R5, 0xffffffc0 ;  /* 0xffffffc000058802 */ /* 0x000fe20000000f00 */
[----:B------:R-:W-:Y:S01]  /*2600*/  @!P0 FFMA R0, R0, 1.84467440737095516160e+19, RZ ;  /* 0x5f80000000008823 */ /* 0x000fe200000000ff */
[----:B------:R-:W-:Y:S02]  /*2610*/  @!P1 FFMA R3, R3, 1.84467440737095516160e+19, RZ ;  /* 0x5f80000003039823 */ /* 0x000fe400000000ff */
[----:B------:R-:W-:-:S07]  /*2620*/  @!P1 IADD3 R5, PT, PT, R5, 0x40, RZ ;  /* 0x0000004005059810 */ /* 0x000fce0007ffe0ff */
.L_x_137:
[----:B------:R-:W-:Y:S01]  /*2630*/  LEA R6, R10, 0xc0800000, 0x17 ;  /* 0xc08000000a067811 */ /* 0x000fe200078eb8ff */
[----:B------:R-:W-:Y:S03]  /*2640*/  BSSY.RECONVERGENT B2, `(.L_x_142) ;  /* 0x0000036000027945 */ /* 0x000fe60003800200 */
[----:B------:R-:W-:Y:S02]  /*2650*/  IADD3 R6, PT, PT, -R6, R3, RZ ;  /* 0x0000000306067210 */ /* 0x000fe40007ffe1ff */
[----:B------:R-:W-:Y:S02]  /*2660*/  IADD3 R3, PT, PT, R8, -0x7f, RZ ;  /* 0xffffff8108037810 */ /* 0x000fe40007ffe0ff */
[----:B------:R0:W1:Y:S01]  /*2670*/  MUFU.RCP R7, R6 ;  /* 0x0000000600077308 */ /* 0x0000620000001000 */
[----:B------:R-:W-:Y:S02]  /*2680*/  FADD.FTZ R9, -R6, -RZ ;  /* 0x800000ff06097221 */ /* 0x000fe40000010100 */
[C---:B------:R-:W-:Y:S01]  /*2690*/  IMAD R0, R3.reuse, -0x800000, R0 ;  /* 0xff80000003007824 */ /* 0x040fe200078e0200 */
[----:B0-----:R-:W-:-:S04]  /*26a0*/  IADD3 R6, PT, PT, R3, 0x7f, -R10 ;  /* 0x0000007f03067810 */ /* 0x001fc80007ffe80a */
[----:B------:R-:W-:Y:S01]  /*26b0*/  IADD3 R6, PT, PT, R6, R5, RZ ;  /* 0x0000000506067210 */ /* 0x000fe20007ffe0ff */
[----:B-1----:R-:W-:-:S04]  /*26c0*/  FFMA R8, R7, R9, 1 ;  /* 0x3f80000007087423 */ /* 0x002fc80000000009 */
[----:B------:R-:W-:-:S04]  /*26d0*/  FFMA R12, R7, R8, R7 ;  /* 0x00000008070c7223 */ /* 0x000fc80000000007 */
[----:B------:R-:W-:-:S04]  /*26e0*/  FFMA R7, R0, R12, RZ ;  /* 0x0000000c00077223 */ /* 0x000fc800000000ff */
[----:B------:R-:W-:-:S04]  /*26f0*/  FFMA R8, R9, R7, R0 ;  /* 0x0000000709087223 */ /* 0x000fc80000000000 */
[----:B------:R-:W-:-:S04]  /*2700*/  FFMA R7, R12, R8, R7 ;  /* 0x000000080c077223 */ /* 0x000fc80000000007 */
[----:B------:R-:W-:-:S04]  /*2710*/  FFMA R8, R9, R7, R0 ;  /* 0x0000000709087223 */ /* 0x000fc80000000000 */
[----:B------:R-:W-:-:S05]  /*2720*/  FFMA R0, R12, R8, R7 ;  /* 0x000000080c007223 */ /* 0x000fca0000000007 */
[----:B------:R-:W-:-:S04]  /*2730*/  SHF.R.U32.HI R3, RZ, 0x17, R0 ;  /* 0x00000017ff037819 */ /* 0x000fc80000011600 */
[----:B------:R-:W-:-:S05]  /*2740*/  LOP3.LUT R3, R3, 0xff, RZ, 0xc0, !PT ;  /* 0x000000ff03037812 */ /* 0x000fca00078ec0ff */
[----:B------:R-:W-:-:S05]  /*2750*/  IMAD.IADD R9, R3, 0x1, R6 ;  /* 0x0000000103097824 */ /* 0x000fca00078e0206 */
[----:B------:R-:W-:-:S04]  /*2760*/  IADD3 R3, PT, PT, R9, -0x1, RZ ;  /* 0xffffffff09037810 */ /* 0x000fc80007ffe0ff */
[----:B------:R-:W-:-:S13]  /*2770*/  ISETP.GE.U32.AND P0, PT, R3, 0xfe, PT ;  /* 0x000000fe0300780c */ /* 0x000fda0003f06070 */
[----:B------:R-:W-:Y:S05]  /*2780*/  @!P0 BRA `(.L_x_143) ;  /* 0x0000000000808947 */ /* 0x000fea0003800000 */
[----:B------:R-:W-:-:S13]  /*2790*/  ISETP.GT.AND P0, PT, R9, 0xfe, PT ;  /* 0x000000fe0900780c */ /* 0x000fda0003f04270 */
[----:B------:R-:W-:Y:S05]  /*27a0*/  @P0 BRA `(.L_x_144) ;  /* 0x00000000006c0947 */ /* 0x000fea0003800000 */
[----:B------:R-:W-:-:S13]  /*27b0*/  ISETP.GE.AND P0, PT, R9, 0x1, PT ;  /* 0x000000010900780c */ /* 0x000fda0003f06270 */
[----:B------:R-:W-:Y:S05]  /*27c0*/  @P0 BRA `(.L_x_145) ;  /* 0x0000000000740947 */ /* 0x000fea0003800000 */
[----:B------:R-:W-:Y:S02]  /*27d0*/  ISETP.GE.AND P0, PT, R9, -0x18, PT ;  /* 0xffffffe80900780c */ /* 0x000fe40003f06270 */
[----:B------:R-:W-:-:S11]  /*27e0*/  LOP3.LUT R0, R0, 0x80000000, RZ, 0xc0, !PT ;  /* 0x8000000000007812 */ /* 0x000fd600078ec0ff */
[----:B------:R-:W-:Y:S05]  /*27f0*/  @!P0 BRA `(.L_x_145) ;  /* 0x0000000000688947 */ /* 0x000fea0003800000 */
[CCC-:B------:R-:W-:Y:S01]  /*2800*/  FFMA.RZ R3, R12.reuse, R8.reuse, R7.reuse ;  /* 0x000000080c037223 */ /* 0x1c0fe2000000c007 */
[CCC-:B------:R-:W-:Y:S01]  /*2810*/  FFMA.RM R6, R12.reuse, R8.reuse, R7.reuse ;  /* 0x000000080c067223 */ /* 0x1c0fe20000004007 */
[C---:B------:R-:W-:Y:S02]  /*2820*/  ISETP.NE.AND P2, PT, R9.reuse, RZ, PT ;  /* 0x000000ff0900720c */ /* 0x040fe40003f45270 */
[----:B------:R-:W-:Y:S02]  /*2830*/  ISETP.NE.AND P1, PT, R9, RZ, PT ;  /* 0x000000ff0900720c */ /* 0x000fe40003f25270 */
[----:B------:R-:W-:Y:S01]  /*2840*/  LOP3.LUT R5, R3, 0x7fffff, RZ, 0xc0, !PT ;  /* 0x007fffff03057812 */ /* 0x000fe200078ec0ff */
[----:B------:R-:W-:Y:S01]  /*2850*/  FFMA.RP R3, R12, R8, R7 ;  /* 0x000000080c037223 */ /* 0x000fe20000008007 */
[----:B------:R-:W-:Y:S02]  /*2860*/  IADD3 R8, PT, PT, R9, 0x20, RZ ;  /* 0x0000002009087810 */ /* 0x000fe40007ffe0ff */
[----:B------:R-:W-:-:S02]  /*2870*/  LOP3.LUT R5, R5, 0x800000, RZ, 0xfc, !PT ;  /* 0x0080000005057812 */ /* 0x000fc400078efcff */
[----:B------:R-:W-:Y:S02]  /*2880*/  IADD3 R7, PT, PT, -R9, RZ, RZ ;  /* 0x000000ff09077210 */ /* 0x000fe40007ffe1ff */
[----:B------:R-:W-:Y:S02]  /*2890*/  SHF.L.U32 R8, R5, R8, RZ ;  /* 0x0000000805087219 */ /* 0x000fe400000006ff */
[----:B------:R-:W-:Y:S02]  /*28a0*/  FSETP.NEU.FTZ.AND P0, PT, R3, R6, PT ;  /* 0x000000060300720b */ /* 0x000fe40003f1d000 */
[----:B------:R-:W-:Y:S02]  /*28b0*/  SEL R6, R7, RZ, P2 ;  /* 0x000000ff07067207 */ /* 0x000fe40001000000 */
[----:B------:R-:W-:Y:S02]  /*28c0*/  ISETP.NE.AND P1, PT, R8, RZ, P1 ;  /* 0x000000ff0800720c */ /* 0x000fe40000f25270 */
[----:B------:R-:W-:-:S02]  /*28d0*/  SHF.R.U32.HI R6, RZ, R6, R5 ;  /* 0x00000006ff067219 */ /* 0x000fc40000011605 */
[----:B------:R-:W-:Y:S02]  /*28e0*/  PLOP3.LUT P0, PT, P0, P1, PT, 0xf8, 0x8f ;  /* 0x00000000008f781c */ /* 0x000fe40000703f70 */
[----:B------:R-:W-:Y:S02]  /*28f0*/  SHF.R.U32.HI R8, RZ, 0x1, R6 ;  /* 0x00000001ff087819 */ /* 0x000fe40000011606 */
[----:B------:R-:W-:-:S04]  /*2900*/  SEL R3, RZ, 0x1, !P0 ;  /* 0x00000001ff037807 */ /* 0x000fc80004000000 */
[----:B------:R-:W-:-:S04]  /*2910*/  LOP3.LUT R3, R3, 0x1, R8, 0xf8, !PT ;  /* 0x0000000103037812 */ /* 0x000fc800078ef808 */
[----:B------:R-:W-:-:S04]  /*2920*/  LOP3.LUT R3, R3, R6, RZ, 0xc0, !PT ;  /* 0x0000000603037212 */ /* 0x000fc800078ec0ff */
[----:B------:R-:W-:-:S04]  /*2930*/  IADD3 R3, PT, PT, R8, R3, RZ ;  /* 0x0000000308037210 */ /* 0x000fc80007ffe0ff */
[----:B------:R-:W-:Y:S01]  /*2940*/  LOP3.LUT R0, R3, R0, RZ, 0xfc, !PT ;  /* 0x0000000003007212 */ /* 0x000fe200078efcff */
[----:B------:R-:W-:Y:S06]  /*2950*/  BRA `(.L_x_145) ;  /* 0x0000000000107947 */ /* 0x000fec0003800000 */
.L_x_144:
[----:B------:R-:W-:-:S04]  /*2960*/  LOP3.LUT R0, R0, 0x80000000, RZ, 0xc0, !PT ;  /* 0x8000000000007812 */ /* 0x000fc800078ec0ff */
[----:B------:R-:W-:Y:S01]  /*2970*/  LOP3.LUT R0, R0, 0x7f800000, RZ, 0xfc, !PT ;  /* 0x7f80000000007812 */ /* 0x000fe200078efcff */
[----:B------:R-:W-:Y:S06]  /*2980*/  BRA `(.L_x_145) ;  /* 0x0000000000047947 */ /* 0x000fec0003800000 */
.L_x_143:
[----:B------:R-:W-:-:S07]  /*2990*/  LEA R0, R6, R0, 0x17 ;  /* 0x0000000006007211 */ /* 0x000fce00078eb8ff */
.L_x_145:
[----:B------:R-:W-:Y:S05]  /*29a0*/  BSYNC.RECONVERGENT B2 ;  /* 0x0000000000027941 */ /* 0x000fea0003800200 */
.L_x_142:
[----:B------:R-:W-:Y:S05]  /*29b0*/  BRA `(.L_x_146) ;  /* 0x0000000000207947 */ /* 0x000fea0003800000 */
.L_x_141:
[----:B------:R-:W-:-:S04]  /*29c0*/  LOP3.LUT R0, R3, 0x80000000, R0, 0x48, !PT ;  /* 0x8000000003007812 */ /* 0x000fc800078e4800 */
[----:B------:R-:W-:Y:S01]  /*29d0*/  LOP3.LUT R0, R0, 0x7f800000, RZ, 0xfc, !PT ;  /* 0x7f80000000007812 */ /* 0x000fe200078efcff */
[----:B------:R-:W-:Y:S06]  /*29e0*/  BRA `(.L_x_146) ;  /* 0x0000000000147947 */ /* 0x000fec0003800000 */
.L_x_140:
[----:B------:R-:W-:Y:S01]  /*29f0*/  LOP3.LUT R0, R3, 0x80000000, R0, 0x48, !PT ;  /* 0x8000000003007812 */ /* 0x000fe200078e4800 */
[----:B------:R-:W-:Y:S06]  /*2a00*/  BRA `(.L_x_146) ;  /* 0x00000000000c7947 */ /* 0x000fec0003800000 */
.L_x_139:
[----:B------:R-:W0:Y:S01]  /*2a10*/  MUFU.RSQ R0, -QNAN ;  /* 0xffc0000000007908 */ /* 0x000e220000001400 */
[----:B------:R-:W-:Y:S05]  /*2a20*/  BRA `(.L_x_146) ;  /* 0x0000000000047947 */ /* 0x000fea0003800000 */
.L_x_138:
[----:B------:R-:W-:-:S07]  /*2a30*/  FADD.FTZ R0, R0, R3 ;  /* 0x0000000300007221 */ /* 0x000fce0000010000 */
.L_x_146:
[----:B------:R-:W-:Y:S05]  /*2a40*/  BSYNC.RECONVERGENT B1 ;  /* 0x0000000000017941 */ /* 0x000fea0003800200 */
.L_x_136:
[----:B------:R-:W-:-:S04]  /*2a50*/  HFMA2 R5, -RZ, RZ, 0, 0 ;  /* 0x00000000ff057431 */ /* 0x000fc800000001ff */
[----:B0-----:R-:W-:Y:S05]  /*2a60*/  RET.REL.NODEC R4 `(_Z16smoothBothOrdersPKfPKiS2_S2_S2_Pfib) ;  /* 0xffffffd404647950 */ /* 0x001fea0003c3ffff */
.L_x_147:
        /* <DEDUP_REMOVED lines=9> */
.L_x_187:


//--------------------- .text._Z20smoothFirstOrderOnlyPKfPKiS2_Pfib --------------------------
	.section	.text._Z20smoothFirstOrderOnlyPKfPKiS2_Pfib,"ax",@progbits
	.align	128
        .global         _Z20smoothFirstOrderOnlyPKfPKiS2_Pfib
        .type           _Z20smoothFirstOrderOnlyPKfPKiS2_Pfib,@function
        .size           _Z20smoothFirstOrderOnlyPKfPKiS2_Pfib,(.L_x_188 - _Z20smoothFirstOrderOnlyPKfPKiS2_Pfib)
        .other          _Z20smoothFirstOrderOnlyPKfPKiS2_Pfib,@"STO_CUDA_ENTRY STV_DEFAULT"
_Z20smoothFirstOrderOnlyPKfPKiS2_Pfib:
.text._Z20smoothFirstOrderOnlyPKfPKiS2_Pfib:
        /* <DEDUP_REMOVED lines=22> */
[C---:B------:R-:W-:Y:S01]  /*0160*/  ISETP.GE.AND P1, PT, R8.reuse, 0x2, PT ;  /* 0x000000020800780c */ /* 0x040fe20003f26270 */
[----:B------:R-:W-:Y:S01]  /*0170*/  IMAD.MOV.U32 R6, RZ, RZ, 0x3f800000 ;  /* 0x3f800000ff067424 */ /* 0x000fe200078e00ff */
[C---:B------:R-:W-:Y:S02]  /*0180*/  ISETP.GE.AND P2, PT, R8.reuse, 0x3, PT ;  /* 0x000000030800780c */ /* 0x040fe40003f46270 */
[C---:B------:R-:W-:Y:S02]  /*0190*/  ISETP.GE.AND P3, PT, R8.reuse, 0x4, PT ;  /* 0x000000040800780c */ /* 0x040fe40003f66270 */
[C---:B------:R-:W-:Y:S02]  /*01a0*/  ISETP.GE.AND P4, PT, R8.reuse, 0x5, PT ;  /* 0x000000050800780c */ /* 0x040fe40003f86270 */
[----:B------:R-:W-:-:S03]  /*01b0*/  ISETP.GE.AND P5, PT, R8, 0x6, PT ;  /* 0x000000060800780c */ /* 0x000fc60003fa6270 */
[----:B------:R-:W-:Y:S10]  /*01c0*/  @!P0 BRA `(.L_x_151) ;  /* 0x0000000000288947 */ /* 0x000ff40003800000 */
        /* <DEDUP_REMOVED lines=9> */
[----:B--2---:R-:W-:-:S07]  /*0260*/  FADD R7, R7, R8 ;  /* 0x0000000807077221 */ /* 0x004fce0000000000 */
.L_x_151:
[----:B------:R-:W-:Y:S05]  /*0270*/  BSYNC.RECONVERGENT B1 ;  /* 0x0000000000017941 */ /* 0x000fea0003800200 */
.L_x_150:
        /* <DEDUP_REMOVED lines=13> */
.L_x_153:
[----:B------:R-:W-:Y:S05]  /*0350*/  BSYNC.RECONVERGENT B1 ;  /* 0x0000000000017941 */ /* 0x000fea0003800200 */
.L_x_152:
        /* <DEDUP_REMOVED lines=13> */
.L_x_155:
[----:B------:R-:W-:Y:S05]  /*0430*/  BSYNC.RECONVERGENT B1 ;  /* 0x0000000000017941 */ /* 0x000fea0003800200 */
.L_x_154:
        /* <DEDUP_REMOVED lines=13> */
.L_x_157:
[----:B------:R-:W-:Y:S05]  /*0510*/  BSYNC.RECONVERGENT B1 ;  /* 0x0000000000017941 */ /* 0x000fea0003800200 */
.L_x_156:
        /* <DEDUP_REMOVED lines=13> */
.L_x_159:
[----:B------:R-:W-:Y:S05]  /*05f0*/  BSYNC.RECONVERGENT B1 ;  /* 0x0000000000017941 */ /* 0x000fea0003800200 */
.L_x_158:
        /* <DEDUP_REMOVED lines=13> */
.L_x_149:
        /* <DEDUP_REMOVED lines=19> */
.L_x_162:
[----:B------:R-:W-:Y:S05]  /*0800*/  BSYNC.RECONVERGENT B1 ;  /* 0x0000000000017941 */ /* 0x000fea0003800200 */
.L_x_161:
[----:B------:R-:W-:Y:S04]  /*0810*/  BSSY.RECONVERGENT B1, `(.L_x_163) ;  /* 0x000000d000017945 */ /* 0x000fe80003800200 */
[----:B------:R-:W-:Y:S05]  /*0820*/  @!P1 BRA `(.L_x_164) ;  /* 0x00000000002c9947 */ /* 0x000fea0003800000 */
[----:B------:R-:W0:Y:S01]  /*0830*/  LDC.64 R8, c[0x0][0x388] ;  /* 0x0000e200ff087b82 */ /* 0x000e220000000a00 */
[----:B------:R-:W-:-:S04]  /*0840*/  IMAD.IADD R11, R2, 0x1, R3 ;  /* 0x00000001020b7824 */ /* 0x000fc800078e0203 */
        /* <DEDUP_REMOVED lines=9> */
.L_x_164:
[----:B------:R-:W-:Y:S05]  /*08e0*/  BSYNC.RECONVERGENT B1 ;  /* 0x0000000000017941 */ /* 0x000fea0003800200 */
.L_x_163:
        /* <DEDUP_REMOVED lines=13> */
.L_x_166:
[----:B------:R-:W-:Y:S05]  /*09c0*/  BSYNC.RECONVERGENT B1 ;  /* 0x0000000000017941 */ /* 0x000fea0003800200 */
.L_x_165:
        /* <DEDUP_REMOVED lines=13> */
.L_x_168:
[----:B------:R-:W-:Y:S05]  /*0aa0*/  BSYNC.RECONVERGENT B1 ;  /* 0x0000000000017941 */ /* 0x000fea0003800200 */
.L_x_167:
        /* <DEDUP_REMOVED lines=13> */
.L_x_170:
[----:B------:R-:W-:Y:S05]  /*0b80*/  BSYNC.RECONVERGENT B1 ;  /* 0x0000000000017941 */ /* 0x000fea0003800200 */
.L_x_169:
        /* <DEDUP_REMOVED lines=12> */
.L_x_160:
[----:B------:R-:W-:Y:S05]  /*0c50*/  BSYNC.RECONVERGENT B0 ;  /* 0x0000000000007941 */ /* 0x000fea0003800200 */
.L_x_148:
[----:B------:R-:W0:Y:S01]  /*0c60*/  MUFU.RCP R3, R6 ;  /* 0x0000000600037308 */ /* 0x000e220000001000 */
[----:B------:R-:W-:Y:S07]  /*0c70*/  BSSY.RECONVERGENT B0, `(.L_x_171) ;  /* 0x000000d000007945 */ /* 0x000fee0003800200 */
[----:B------:R-:W1:Y:S01]  /*0c80*/  FCHK P0, R7, R6 ;  /* 0x0000000607007302 */ /* 0x000e620000000000 */
[----:B0-----:R-:W-:-:S04]  /*0c90*/  FFMA R0, R3, -R6, 1 ;  /* 0x3f80000003007423 */ /* 0x001fc80000000806 */
[----:B------:R-:W-:-:S04]  /*0ca0*/  FFMA R0, R3, R0, R3 ;  /* 0x0000000003007223 */ /* 0x000fc80000000003 */
[----:B------:R-:W-:-:S04]  /*0cb0*/  FFMA R4, R0, R7, RZ ;  /* 0x0000000700047223 */ /* 0x000fc800000000ff */
[----:B------:R-:W-:-:S04]  /*0cc0*/  FFMA R3, R4, -R6, R7 ;  /* 0x8000000604037223 */ /* 0x000fc80000000007 */
[----:B------:R-:W-:Y:S01]  /*0cd0*/  FFMA R9, R0, R3, R4 ;  /* 0x0000000300097223 */ /* 0x000fe20000000004 */
[----:B-1----:R-:W-:Y:S06]  /*0ce0*/  @!P0 BRA `(.L_x_172) ;  /* 0x0000000000148947 */ /* 0x002fec0003800000 */
[----:B------:R-:W-:Y:S01]  /*0cf0*/  IMAD.MOV.U32 R0, RZ, RZ, R7 ;  /* 0x000000ffff007224 */ /* 0x000fe200078e0007 */
[----:B------:R-:W-:Y:S02]  /*0d00*/  MOV R3, R6 ;  /* 0x0000000600037202 */ /* 0x000fe40000000f00 */
[----:B------:R-:W-:-:S07]  /*0d10*/  MOV R4, 0xd30 ;  /* 0x00000d3000047802 */ /* 0x000fce0000000f00 */
[----:B------:R-:W-:Y:S05]  /*0d20*/  CALL.REL.NOINC `($__internal_3_$__cuda_sm3x_div_rn_noftz_f32_slowpath) ;  /* 0x0000000000187944 */ /* 0x000fea0003c00000 */
[----:B------:R-:W-:-:S07]  /*0d30*/  IMAD.MOV.U32 R9, RZ, RZ, R0 ;  /* 0x000000ffff097224 */ /* 0x000fce00078e0000 */
.L_x_172:
[----:B------:R-:W-:Y:S05]  /*0d40*/  BSYNC.RECONVERGENT B0 ;  /* 0x0000000000007941 */ /* 0x000fea0003800200 */
.L_x_171:
[----:B------:R-:W0:Y:S02]  /*0d50*/  LDC.64 R4, c[0x0][0x398] ;  /* 0x0000e600ff047b82 */ /* 0x000e240000000a00 */
[----:B0-----:R-:W-:-:S05]  /*0d60*/  IMAD.WIDE R2, R2, 0x4, R4 ;  /* 0x0000000402027825 */ /* 0x001fca00078e0204 */
[----:B------:R-:W-:Y:S01]  /*0d70*/  STG.E desc[UR6][R2.64], R9 ;  /* 0x0000000902007986 */ /* 0x000fe2000c101906 */
[----:B------:R-:W-:Y:S05]  /*0d80*/  EXIT ;  /* 0x000000000000794d */ /* 0x000fea0003800000 */
        .weak           $__internal_3_$__cuda_sm3x_div_rn_noftz_f32_slowpath
        .type           $__internal_3_$__cuda_sm3x_div_rn_noftz_f32_slowpath,@function
        .size           $__internal_3_$__cuda_sm3x_div_rn_noftz_f32_slowpath,(.L_x_188 - $__internal_3_$__cuda_sm3x_div_rn_noftz_f32_slowpath)
$__internal_3_$__cuda_sm3x_div_rn_noftz_f32_slowpath:
[----:B------:R-:W-:Y:S01]  /*0d90*/  SHF.R.U32.HI R6, RZ, 0x17, R3 ;  /* 0x00000017ff067819 */ /* 0x000fe20000011603 */
[----:B------:R-:W-:Y:S01]  /*0da0*/  BSSY.RECONVERGENT B1, `(.L_x_173) ;  /* 0x0000062000017945 */ /* 0x000fe20003800200 */
[----:B------:R-:W-:Y:S02]  /*0db0*/  SHF.R.U32.HI R5, RZ, 0x17, R0 ;  /* 0x00000017ff057819 */ /* 0x000fe40000011600 */
[----:B------:R-:W-:Y:S02]  /*0dc0*/  LOP3.LUT R10, R6, 0xff, RZ, 0xc0, !PT ;  /* 0x000000ff060a7812 */ /* 0x000fe400078ec0ff */
[----:B------:R-:W-:-:S03]  /*0dd0*/  LOP3.LUT R8, R5, 0xff, RZ, 0xc0, !PT ;  /* 0x000000ff05087812 */ /* 0x000fc600078ec0ff */
[----:B------:R-:W-:Y:S01]  /*0de0*/  VIADD R7, R10, 0xffffffff ;  /* 0xffffffff0a077836 */ /* 0x000fe20000000000 */
[----:B------:R-:W-:-:S04]  /*0df0*/  IADD3 R6, PT, PT, R8, -0x1, RZ ;  /* 0xffffffff08067810 */ /* 0x000fc80007ffe0ff */
[----:B------:R-:W-:-:S04]  /*0e00*/  ISETP.GT.U32.AND P0, PT, R7, 0xfd, PT ;  /* 0x000000fd0700780c */ /* 0x000fc80003f04070 */
[----:B------:R-:W-:-:S13]  /*0e10*/  ISETP.GT.U32.OR P0, PT, R6, 0xfd, P0 ;  /* 0x000000fd0600780c */ /* 0x000fda0000704470 */
[----:B------:R-:W-:Y:S01]  /*0e20*/  @!P0 IMAD.MOV.U32 R5, RZ, RZ, RZ ;  /* 0x000000ffff058224 */ /* 0x000fe200078e00ff */
        /* <DEDUP_REMOVED lines=22> */
[----:B------:R-:W-:-:S03]  /*0f90*/  @!P1 FFMA R3, R3, 1.84467440737095516160e+19, RZ ;  /* 0x5f80000003039823 */ /* 0x000fc600000000ff */
[----:B------:R-:W-:-:S07]  /*0fa0*/  @!P1 VIADD R5, R5, 0x40 ;  /* 0x0000004005059836 */ /* 0x000fce0000000000 */
.L_x_174:
[----:B------:R-:W-:Y:S01]  /*0fb0*/  LEA R6, R10, 0xc0800000, 0x17 ;  /* 0xc08000000a067811 */ /* 0x000fe200078eb8ff */
[----:B------:R-:W-:Y:S04]  /*0fc0*/  BSSY.RECONVERGENT B2, `(.L_x_179) ;  /* 0x0000036000027945 */ /* 0x000fe80003800200 */
[----:B------:R-:W-:Y:S01]  /*0fd0*/  IMAD.IADD R6, R3, 0x1, -R6 ;  /* 0x0000000103067824 */ /* 0x000fe200078e0a06 */
[----:B------:R-:W-:-:S03]  /*0fe0*/  IADD3 R3, PT, PT, R8, -0x7f, RZ ;  /* 0xffffff8108037810 */ /* 0x000fc60007ffe0ff */
[----:B------:R0:W1:Y:S01]  /*0ff0*/  MUFU.RCP R7, R6 ;  /* 0x0000000600077308 */ /* 0x0000620000001000 */
[----:B------:R-:W-:Y:S01]  /*1000*/  FADD.FTZ R9, -R6, -RZ ;  /* 0x800000ff06097221 */ /* 0x000fe20000010100 */
[C---:B------:R-:W-:Y:S01]  /*1010*/  IMAD R0, R3.reuse, -0x800000, R0 ;  /* 0xff80000003007824 */ /* 0x040fe200078e0200 */
[----:B0-----:R-:W-:-:S05]  /*1020*/  IADD3 R6, PT, PT, R3, 0x7f, -R10 ;  /* 0x0000007f03067810 */ /* 0x001fca0007ffe80a */
[----:B------:R-:W-:Y:S02]  /*1030*/  IMAD.IADD R6, R6, 0x1, R5 ;  /* 0x0000000106067824 */ /* 0x000fe400078e0205 */
        /* <DEDUP_REMOVED lines=26> */
[----:B------:R-:W-:Y:S02]  /*11e0*/  VIADD R8, R9, 0x20 ;  /* 0x0000002009087836 */ /* 0x000fe40000000000 */
[----:B------:R-:W-:Y:S01]  /*11f0*/  LOP3.LUT R5, R5, 0x800000, RZ, 0xfc, !PT ;  /* 0x0080000005057812 */ /* 0x000fe200078efcff */
[----:B------:R-:W-:Y:S01]  /*1200*/  IMAD.MOV R7, RZ, RZ, -R9 ;  /* 0x000000ffff077224 */ /* 0x000fe200078e0a09 */
[----:B------:R-:W-:-:S02]  /*1210*/  FSETP.NEU.FTZ.AND P0, PT, R3, R6, PT ;  /* 0x000000060300720b */ /* 0x000fc40003f1d000 */
[----:B------:R-:W-:Y:S02]  /*1220*/  SHF.L.U32 R8, R5, R8, RZ ;  /* 0x0000000805087219 */ /* 0x000fe400000006ff */
[----:B------:R-:W-:Y:S02]  /*1230*/  SEL R6, R7, RZ, P2 ;  /* 0x000000ff07067207 */ /* 0x000fe40001000000 */
[----:B------:R-:W-:Y:S02]  /*1240*/  ISETP.NE.AND P1, PT, R8, RZ, P1 ;  /* 0x000000ff0800720c */ /* 0x000fe40000f25270 */
[----:B------:R-:W-:Y:S02]  /*1250*/  SHF.R.U32.HI R6, RZ, R6, R5 ;  /* 0x00000006ff067219 */ /* 0x000fe40000011605 */
[----:B------:R-:W-:Y:S02]  /*1260*/  PLOP3.LUT P0, PT, P0, P1, PT, 0xf8, 0x8f ;  /* 0x00000000008f781c */ /* 0x000fe40000703f70 */
[----:B------:R-:W-:-:S02]  /*1270*/  SHF.R.U32.HI R8, RZ, 0x1, R6 ;  /* 0x00000001ff087819 */ /* 0x000fc40000011606 */
[----:B------:R-:W-:-:S04]  /*1280*/  SEL R3, RZ, 0x1, !P0 ;  /* 0x00000001ff037807 */ /* 0x000fc80004000000 */
[----:B------:R-:W-:-:S04]  /*1290*/  LOP3.LUT R3, R3, 0x1, R8, 0xf8, !PT ;  /* 0x0000000103037812 */ /* 0x000fc800078ef808 */
[----:B------:R-:W-:-:S04]  /*12a0*/  LOP3.LUT R3, R3, R6, RZ, 0xc0, !PT ;  /* 0x0000000603037212 */ /* 0x000fc800078ec0ff */
[----:B------:R-:W-:-:S04]  /*12b0*/  IADD3 R3, PT, PT, R8, R3, RZ ;  /* 0x0000000308037210 */ /* 0x000fc80007ffe0ff */
[----:B------:R-:W-:Y:S01]  /*12c0*/  LOP3.LUT R0, R3, R0, RZ, 0xfc, !PT ;  /* 0x0000000003007212 */ /* 0x000fe200078efcff */
[----:B------:R-:W-:Y:S06]  /*12d0*/  BRA `(.L_x_182) ;  /* 0x0000000000107947 */ /* 0x000fec0003800000 */
.L_x_181:
[----:B------:R-:W-:-:S04]  /*12e0*/  LOP3.LUT R0, R0, 0x80000000, RZ, 0xc0, !PT ;  /* 0x8000000000007812 */ /* 0x000fc800078ec0ff */
[----:B------:R-:W-:Y:S01]  /*12f0*/  LOP3.LUT R0, R0, 0x7f800000, RZ, 0xfc, !PT ;  /* 0x7f80000000007812 */ /* 0x000fe200078efcff */
[----:B------:R-:W-:Y:S06]  /*1300*/  BRA `(.L_x_182) ;  /* 0x0000000000047947 */ /* 0x000fec0003800000 */
.L_x_180:
[----:B------:R-:W-:-:S07]  /*1310*/  IMAD R0, R6, 0x800000, R0 ;  /* 0x0080000006007824 */ /* 0x000fce00078e0200 */
.L_x_182:
[----:B------:R-:W-:Y:S05]  /*1320*/  BSYNC.RECONVERGENT B2 ;  /* 0x0000000000027941 */ /* 0x000fea0003800200 */
.L_x_179:
[----:B------:R-:W-:Y:S05]  /*1330*/  BRA `(.L_x_183) ;  /* 0x0000000000207947 */ /* 0x000fea0003800000 */
.L_x_178:
[----:B------:R-:W-:-:S04]  /*1340*/  LOP3.LUT R0, R3, 0x80000000, R0, 0x48, !PT ;  /* 0x8000000003007812 */ /* 0x000fc800078e4800 */
[----:B------:R-:W-:Y:S01]  /*1350*/  LOP3.LUT R0, R0, 0x7f800000, RZ, 0xfc, !PT ;  /* 0x7f80000000007812 */ /* 0x000fe200078efcff */
[----:B------:R-:W-:Y:S06]  /*1360*/  BRA `(.L_x_183) ;  /* 0x0000000000147947 */ /* 0x000fec0003800000 */
.L_x_177:
[----:B------:R-:W-:Y:S01]  /*1370*/  LOP3.LUT R0, R3, 0x80000000, R0, 0x48, !PT ;  /* 0x8000000003007812 */ /* 0x000fe200078e4800 */
[----:B------:R-:W-:Y:S06]  /*1380*/  BRA `(.L_x_183) ;  /* 0x00000000000c7947 */ /* 0x000fec0003800000 */
.L_x_176:
[----:B------:R-:W0:Y:S01]  /*1390*/  MUFU.RSQ R0, -QNAN ;  /* 0xffc0000000007908 */ /* 0x000e220000001400 */
[----:B------:R-:W-:Y:S05]  /*13a0*/  BRA `(.L_x_183) ;  /* 0x0000000000047947 */ /* 0x000fea0003800000 */
.L_x_175:
[----:B------:R-:W-:-:S07]  /*13b0*/  FADD.FTZ R0, R0, R3 ;  /* 0x0000000300007221 */ /* 0x000fce0000010000 */
.L_x_183:
[----:B------:R-:W-:Y:S05]  /*13c0*/  BSYNC.RECONVERGENT B1 ;  /* 0x0000000000017941 */ /* 0x000fea0003800200 */
.L_x_173:
[----:B------:R-:W-:-:S04]  /*13d0*/  HFMA2 R5, -RZ, RZ, 0, 0 ;  /* 0x00000000ff057431 */ /* 0x000fc800000001ff */
[----:B0-----:R-:W-:Y:S05]  /*13e0*/  RET.REL.NODEC R4 `(_Z20smoothFirstOrderOnlyPKfPKiS2_Pfib) ;  /* 0xffffffec04047950 */ /* 0x001fea0003c3ffff */
.L_x_184:
        /* <DEDUP_REMOVED lines=9> */
.L_x_188:


//--------------------- .nv.shared.reserved.0     --------------------------
	.section	.nv.shared.reserved.0,"aw",@nobits
	.weak		__nv_reservedSMEM_offset_0_alias
	.size		__nv_reservedSMEM_offset_0_alias, 0, 64
	.other		__nv_reservedSMEM_offset_0_alias,@"STO_CUDA_RESERVED_SHARED STV_DEFAULT"
__nv_reservedSMEM_offset_0_alias:
	.zero		0
	.zero		64


//--------------------- .nv.constant0._Z21smoothBothOrdersFusedPfS_S_S_PKiS1_S1_S1_S_S_S_S_ib --------------------------
	.section	.nv.constant0._Z21smoothBothOrdersFusedPfS_S_S_PKiS1_S1_S1_S_S_S_S_ib,"a",@progbits
	.sectionflags	@""
	.align	4
.nv.constant0._Z21smoothBothOrdersFusedPfS_S_S_PKiS1_S1_S1_S_S_S_S_ib:
	.zero		997


//--------------------- .nv.constant0._Z21smoothFirstOrderFusedPfS_S_S_PKiS1_S_S_S_S_ib --------------------------
	.section	.nv.constant0._Z21smoothFirstOrderFusedPfS_S_S_PKiS1_S_S_S_S_ib,"a",@progbits
	.sectionflags	@""
	.align	4
.nv.constant0._Z21smoothFirstOrderFusedPfS_S_S_PKiS1_S_S_S_S_ib:
	.zero		981


//--------------------- .nv.constant0._Z16smoothBothOrdersPKfPKiS2_S2_S2_Pfib --------------------------
	.section	.nv.constant0._Z16smoothBothOrdersPKfPKiS2_S2_S2_Pfib,"a",@progbits
	.sectionflags	@""
	.align	4
.nv.constant0._Z16smoothBothOrdersPKfPKiS2_S2_S2_Pfib:
	.zero		949


//--------------------- .nv.constant0._Z20smoothFirstOrderOnlyPKfPKiS2_Pfib --------------------------
	.section	.nv.constant0._Z20smoothFirstOrderOnlyPKfPKiS2_Pfib,"a",@progbits
	.sectionflags	@""
	.align	4
.nv.constant0._Z20smoothFirstOrderOnlyPKfPKiS2_Pfib:
	.zero		933


//--------------------- SYMBOLS --------------------------

	.type		.nv.reservedSmem.offset0,@object
	.size		.nv.reservedSmem.offset0,0x4
